	.target	sm_90a

	.elftype	@"ET_EXEC"


//--------------------- .note.nv.tkinfo           --------------------------
	.section	.note.nv.tkinfo,"",@"SHT_NOTE"
	.sectionflags	@"SHF_NOTE_NV_TKINFO"
	.tkinfo
        /*0018*/ 	.word	0x00000002
        /*0030*/ 	.string	""
        /*0030*/ 	.string	"ptxas"
        /*0030*/ 	.string	"Cuda compilation tools, release 13.0, V13.0.88"
        /*0030*/ 	.string	"Build cuda_13.0.r13.0/compiler.36424714_0"
        /*0030*/ 	.string	"-arch sm_90a -m 64 "



//--------------------- .note.nv.cuinfo           --------------------------
	.section	.note.nv.cuinfo,"",@"SHT_NOTE"
	.sectionflags	@"SHF_NOTE_NV_CUINFO"
        /*0018*/ 	.short	0x0002
        /*001a*/ 	.short	0x005a
        /*001c*/ 	.short	0x0082
	.zero		2


//--------------------- .nv.info                  --------------------------
	.section	.nv.info,"",@"SHT_CUDA_INFO"
	.align	4


	//----- nvinfo : EIATTR_REGCOUNT
	.align		4
        /*0000*/ 	.byte	0x04, 0x2f
        /*0002*/ 	.short	(.L_15 - .L_14)
	.align		4
.L_14:
        /*0004*/ 	.word	index@(_ZN7cutlass13device_kernelINS_4gemm6kernel13GemmUniversalIN4cute5tupleIJiiiiEEENS1_10collective13CollectiveMmaINS1_34MainloopSm90TmaGmmaWarpSpecializedILi3ENS5_IJNS4_1CILi1EEESB_SB_EEENS1_35KernelTmaWarpSpecializedCooperativeEEENS5_IJNSA_ILi128EEESF_SF_EEENS_6half_tENS5_IJlSB_lEEESH_SI_NS4_8TiledMMAINS4_8MMA_AtomIJNS4_4SM904GMMA26MMA_64x128x16_F32F16F16_SSILNSM_5MajorE0ELSO_0ELNSM_7ScaleInE1ELSP_1EEEEEENS4_6LayoutINS5_IJNSA_ILi2EEESB_SB_EEENS5_IJSB_NSA_ILi0EEESV_EEEEENS5_IJNS4_10UnderscoreESY_SY_EEEEENS4_13SM90_TMA_LOADENS4_14ComposedLayoutINS4_7SwizzleILi3ELi4ELi3EEENS4_18smem_ptr_flag_bitsILi16EEENSS_INS5_IJNSA_ILi8EEENSA_ILi64EEEEEENS5_IJS18_SB_EEEEEEEvNS4_8identityES11_S1C_vS1D_EENS_8epilogue10collective6detail29Sm90TmaWarpSpecializedAdapterINS1G_15DefaultEpilogueISH_SI_SI_NS1F_6thread17LinearCombinationISH_Li1EffLNS1K_9ScaleType4KindE0ELNS_15FloatRoundStyleE2ESH_EENS1_15EpilogueDefaultEEEEEvvEEEEvNT_6ParamsE)
        /*0008*/ 	.word	0x000000a8


	//----- nvinfo : EIATTR_FRAME_SIZE
	.align		4
.L_15:
        /*000c*/ 	.byte	0x04, 0x11
        /*000e*/ 	.short	(.L_17 - .L_16)
	.align		4
.L_16:
        /*0010*/ 	.word	index@(_ZN7cutlass13device_kernelINS_4gemm6kernel13GemmUniversalIN4cute5tupleIJiiiiEEENS1_10collective13CollectiveMmaINS1_34MainloopSm90TmaGmmaWarpSpecializedILi3ENS5_IJNS4_1CILi1EEESB_SB_EEENS1_35KernelTmaWarpSpecializedCooperativeEEENS5_IJNSA_ILi128EEESF_SF_EEENS_6half_tENS5_IJlSB_lEEESH_SI_NS4_8TiledMMAINS4_8MMA_AtomIJNS4_4SM904GMMA26MMA_64x128x16_F32F16F16_SSILNSM_5MajorE0ELSO_0ELNSM_7ScaleInE1ELSP_1EEEEEENS4_6LayoutINS5_IJNSA_ILi2EEESB_SB_EEENS5_IJSB_NSA_ILi0EEESV_EEEEENS5_IJNS4_10UnderscoreESY_SY_EEEEENS4_13SM90_TMA_LOADENS4_14ComposedLayoutINS4_7SwizzleILi3ELi4ELi3EEENS4_18smem_ptr_flag_bitsILi16EEENSS_INS5_IJNSA_ILi8EEENSA_ILi64EEEEEENS5_IJS18_SB_EEEEEEEvNS4_8identityES11_S1C_vS1D_EENS_8epilogue10collective6detail29Sm90TmaWarpSpecializedAdapterINS1G_15DefaultEpilogueISH_SI_SI_NS1F_6thread17LinearCombinationISH_Li1EffLNS1K_9ScaleType4KindE0ELNS_15FloatRoundStyleE2ESH_EENS1_15EpilogueDefaultEEEEEvvEEEEvNT_6ParamsE)
        /*0014*/ 	.word	0x00000000


	//----- nvinfo : EIATTR_MIN_STACK_SIZE
	.align		4
.L_17:
        /*0018*/ 	.byte	0x04, 0x12
        /*001a*/ 	.short	(.L_19 - .L_18)
	.align		4
.L_18:
        /*001c*/ 	.word	index@(_ZN7cutlass13device_kernelINS_4gemm6kernel13GemmUniversalIN4cute5tupleIJiiiiEEENS1_10collective13CollectiveMmaINS1_34MainloopSm90TmaGmmaWarpSpecializedILi3ENS5_IJNS4_1CILi1EEESB_SB_EEENS1_35KernelTmaWarpSpecializedCooperativeEEENS5_IJNSA_ILi128EEESF_SF_EEENS_6half_tENS5_IJlSB_lEEESH_SI_NS4_8TiledMMAINS4_8MMA_AtomIJNS4_4SM904GMMA26MMA_64x128x16_F32F16F16_SSILNSM_5MajorE0ELSO_0ELNSM_7ScaleInE1ELSP_1EEEEEENS4_6LayoutINS5_IJNSA_ILi2EEESB_SB_EEENS5_IJSB_NSA_ILi0EEESV_EEEEENS5_IJNS4_10UnderscoreESY_SY_EEEEENS4_13SM90_TMA_LOADENS4_14ComposedLayoutINS4_7SwizzleILi3ELi4ELi3EEENS4_18smem_ptr_flag_bitsILi16EEENSS_INS5_IJNSA_ILi8EEENSA_ILi64EEEEEENS5_IJS18_SB_EEEEEEEvNS4_8identityES11_S1C_vS1D_EENS_8epilogue10collective6detail29Sm90TmaWarpSpecializedAdapterINS1G_15DefaultEpilogueISH_SI_SI_NS1F_6thread17LinearCombinationISH_Li1EffLNS1K_9ScaleType4KindE0ELNS_15FloatRoundStyleE2ESH_EENS1_15EpilogueDefaultEEEEEvvEEEEvNT_6ParamsE)
        /*0020*/ 	.word	0x00000000
.L_19:


//--------------------- .nv.compat                --------------------------
	.section	.nv.compat,"",@"SHT_CUDA_COMPAT_INFO"
	.align	4
        /*0000*/ 	.byte	0x02, 0x09, 0x01, 0x00, 0x02, 0x02, 0x04, 0x00, 0x02, 0x05, 0x05, 0x00, 0x03, 0x07, 0x01, 0x01
        /*0010*/ 	.byte	0x02, 0x03, 0x01, 0x00, 0x02, 0x06, 0x01, 0x00, 0x04, 0x0b, 0x08, 0x00, 0x00, 0x00, 0x00, 0x00
        /*0020*/ 	.byte	0x00, 0x00, 0x00, 0x00


//--------------------- .nv.info._ZN7cutlass13device_kernelINS_4gemm6kernel13GemmUniversalIN4cute5tupleIJiiiiEEENS1_10collective13CollectiveMmaINS1_34MainloopSm90TmaGmmaWarpSpecializedILi3ENS5_IJNS4_1CILi1EEESB_SB_EEENS1_35KernelTmaWarpSpecializedCooperativeEEENS5_IJNSA_ILi128EEESF_SF_EEENS_6half_tENS5_IJlSB_lEEESH_SI_NS4_8TiledMMAINS4_8MMA_AtomIJNS4_4SM904GMMA26MMA_64x128x16_F32F16F16_SSILNSM_5MajorE0ELSO_0ELNSM_7ScaleInE1ELSP_1EEEEEENS4_6LayoutINS5_IJNSA_ILi2EEESB_SB_EEENS5_IJSB_NSA_ILi0EEESV_EEEEENS5_IJNS4_10UnderscoreESY_SY_EEEEENS4_13SM90_TMA_LOADENS4_14ComposedLayoutINS4_7SwizzleILi3ELi4ELi3EEENS4_18smem_ptr_flag_bitsILi16EEENSS_INS5_IJNSA_ILi8EEENSA_ILi64EEEEEENS5_IJS18_SB_EEEEEEEvNS4_8identityES11_S1C_vS1D_EENS_8epilogue10collective6detail29Sm90TmaWarpSpecializedAdapterINS1G_15DefaultEpilogueISH_SI_SI_NS1F_6thread17LinearCombinationISH_Li1EffLNS1K_9ScaleType4KindE0ELNS_15FloatRoundStyleE2ESH_EENS1_15EpilogueDefaultEEEEEvvEEEEvNT_6ParamsE --------------------------
	.section	.nv.info._ZN7cutlass13device_kernelINS_4gemm6kernel13GemmUniversalIN4cute5tupleIJiiiiEEENS1_10collective13CollectiveMmaINS1_34MainloopSm90TmaGmmaWarpSpecializedILi3ENS5_IJNS4_1CILi1EEESB_SB_EEENS1_35KernelTmaWarpSpecializedCooperativeEEENS5_IJNSA_ILi128EEESF_SF_EEENS_6half_tENS5_IJlSB_lEEESH_SI_NS4_8TiledMMAINS4_8MMA_AtomIJNS4_4SM904GMMA26MMA_64x128x16_F32F16F16_SSILNSM_5MajorE0ELSO_0ELNSM_7ScaleInE1ELSP_1EEEEEENS4_6LayoutINS5_IJNSA_ILi2EEESB_SB_EEENS5_IJSB_NSA_ILi0EEESV_EEEEENS5_IJNS4_10UnderscoreESY_SY_EEEEENS4_13SM90_TMA_LOADENS4_14ComposedLayoutINS4_7SwizzleILi3ELi4ELi3EEENS4_18smem_ptr_flag_bitsILi16EEENSS_INS5_IJNSA_ILi8EEENSA_ILi64EEEEEENS5_IJS18_SB_EEEEEEEvNS4_8identityES11_S1C_vS1D_EENS_8epilogue10collective6detail29Sm90TmaWarpSpecializedAdapterINS1G_15DefaultEpilogueISH_SI_SI_NS1F_6thread17LinearCombinationISH_Li1EffLNS1K_9ScaleType4KindE0ELNS_15FloatRoundStyleE2ESH_EENS1_15EpilogueDefaultEEEEEvvEEEEvNT_6ParamsE,"",@"SHT_CUDA_INFO"
	.sectionflags	@""
	.align	4


	//----- nvinfo : EIATTR_CUDA_API_VERSION
	.align		4
        /*0000*/ 	.byte	0x04, 0x37
        /*0002*/ 	.short	(.L_21 - .L_20)
.L_20:
        /*0004*/ 	.word	0x00000082


	//----- nvinfo : EIATTR_KPARAM_INFO
	.align		4
.L_21:
        /*0008*/ 	.byte	0x04, 0x17
        /*000a*/ 	.short	(.L_23 - .L_22)
.L_22:
        /*000c*/ 	.word	0x00000000
        /*0010*/ 	.short	0x0000
        /*0012*/ 	.short	0x0070
        /*0014*/ 	.byte	0x00, 0xf0, 0x01, 0x10


	//----- nvinfo : EIATTR_SPARSE_MMA_MASK
	.align		4
.L_23:
        /*0018*/ 	.byte	0x03, 0x50
        /*001a*/ 	.short	0x0000


	//----- nvinfo : EIATTR_MAXREG_COUNT
	.align		4
        /*001c*/ 	.byte	0x03, 0x1b
        /*001e*/ 	.short	0x00a8


	//----- nvinfo : EIATTR_NUM_BARRIERS
	.align		4
        /*0020*/ 	.byte	0x02, 0x4c
        /*0022*/ 	.byte	0x01
	.zero		1


	//----- nvinfo : EIATTR_EXTERNS
	.align		4
        /*0024*/ 	.byte	0x04, 0x0f
        /*0026*/ 	.short	(.L_25 - .L_24)


	//   ....[0]....
	.align		4
.L_24:
        /*0028*/ 	.word	index@(__assertfail)


	//----- nvinfo : EIATTR_MERCURY_ISA_VERSION
	.align		4
.L_25:
        /*002c*/ 	.byte	0x03, 0x5f
        /*002e*/ 	.short	0x0101


	//----- nvinfo : EIATTR_INT_WARP_WIDE_INSTR_OFFSETS
	.align		4
        /*0030*/ 	.byte	0x04, 0x31
        /*0032*/ 	.short	(.L_27 - .L_26)


	//   ....[0]....
.L_26:
        /*0034*/ 	.word	0x000003d0


	//   ....[1]....
        /*0038*/ 	.word	0x000003e0


	//   ....[2]....
        /*003c*/ 	.word	0x000004a0


	//----- nvinfo : EIATTR_COOP_GROUP_MASK_REGIDS
	.align		4
.L_27:
        /*0040*/ 	.byte	0x04, 0x29
        /*0042*/ 	.short	(.L_29 - .L_28)


	//   ....[0]....
.L_28:
        /*0044*/ 	.word	0xffffffff


	//   ....[1]....
        /*0048*/ 	.word	0xffffffff


	//   ....[2]....
        /*004c*/ 	.word	0xffffffff


	//   ....[3]....
        /*0050*/ 	.word	0xffffffff


	//   ....[4]....
        /*0054*/ 	.word	0xffffffff


	//----- nvinfo : EIATTR_COOP_GROUP_INSTR_OFFSETS
	.align		4
.L_29:
        /*0058*/ 	.byte	0x04, 0x28
        /*005a*/ 	.short	(.L_31 - .L_30)


	//   ....[0]....
.L_30:
        /*005c*/ 	.word	0x00000060


	//   ....[1]....
        /*0060*/ 	.word	0x00000070


	//   ....[2]....
        /*0064*/ 	.word	0x00000130


	//   ....[3]....
        /*0068*/ 	.word	0x000002a0


	//   ....[4]....
        /*006c*/ 	.word	0x000011a0


	//----- nvinfo : EIATTR_REG_RECONFIG
	.align		4
.L_31:
        /*0070*/ 	.byte	0x01, 0x54
	.zero		2


	//----- nvinfo : EIATTR_SYSCALL_OFFSETS
	.align		4
        /*0074*/ 	.byte	0x04, 0x46
        /*0076*/ 	.short	(.L_33 - .L_32)


	//   ....[0]....
.L_32:
        /*0078*/ 	.word	0x00001390


	//----- nvinfo : EIATTR_MBARRIER_INSTR_OFFSETS
	.align		4
.L_33:
        /*007c*/ 	.byte	0x04, 0x39
        /*007e*/ 	.short	(.L_35 - .L_34)


	//   ....[0]....
.L_34:
        /*0080*/ 	.word	0x00000230
        /*0084*/ 	.word	0x000000ff
        /*0088*/ 	.word	0x00000000
        /*008c*/ 	.short	0x0100
        /*008e*/ 	.byte	0x08
	.zero		1


	//   ....[1]....
        /*0090*/ 	.word	0x00000240
        /*0094*/ 	.word	0x000000ff
        /*0098*/ 	.word	0x00000018
        /*009c*/ 	.short	0x0100
        /*009e*/ 	.byte	0x08
	.zero		1


	//   ....[2]....
        /*00a0*/ 	.word	0x00000250
        /*00a4*/ 	.word	0x000000ff
        /*00a8*/ 	.word	0x00000008
        /*00ac*/ 	.short	0x0100
        /*00ae*/ 	.byte	0x08
	.zero		1


	//   ....[3]....
        /*00b0*/ 	.word	0x00000260
        /*00b4*/ 	.word	0x000000ff
        /*00b8*/ 	.word	0x00000020
        /*00bc*/ 	.short	0x0100
        /*00be*/ 	.byte	0x08
	.zero		1


	//   ....[4]....
        /*00c0*/ 	.word	0x00000270
        /*00c4*/ 	.word	0x000000ff
        /*00c8*/ 	.word	0x00000010
        /*00cc*/ 	.short	0x0100
        /*00ce*/ 	.byte	0x08
	.zero		1


	//   ....[5]....
        /*00d0*/ 	.word	0x00000280
        /*00d4*/ 	.word	0x000000ff
        /*00d8*/ 	.word	0x00000028
        /*00dc*/ 	.short	0x0100
        /*00de*/ 	.byte	0x08
	.zero		1


	//   ....[6]....
        /*00e0*/ 	.word	0x00000520
        /*00e4*/ 	.word	0x000000ff
        /*00e8*/ 	.word	0x00000040
        /*00ec*/ 	.short	0x0100
        /*00ee*/ 	.byte	0x08
	.zero		1


	//   ....[7]....
        /*00f0*/ 	.word	0x000005a0
        /*00f4*/ 	.word	0x000000ff
        /*00f8*/ 	.word	0x00000048
        /*00fc*/ 	.short	0x0100
        /*00fe*/ 	.byte	0x08
	.zero		1


	//   ....[8]....
        /*0100*/ 	.word	0x00001410
        /*0104*/ 	.word	0x00000003
        /*0108*/ 	.word	0x00000000
        /*010c*/ 	.short	0x010a
        /*010e*/ 	.byte	0x3f
	.zero		1


	//   ....[9]....
        /*0110*/ 	.word	0x00001470
        /*0114*/ 	.word	0x00000003
        /*0118*/ 	.word	0x00000000
        /*011c*/ 	.short	0x010a
        /*011e*/ 	.byte	0x3f
	.zero		1


	//   ....[10]....
        /*0120*/ 	.word	0x00001980
        /*0124*/ 	.word	0x000000ff
        /*0128*/ 	.word	0x00000000
        /*012c*/ 	.short	0x010a
        /*012e*/ 	.byte	0x08
	.zero		1


	//   ....[11]....
        /*0130*/ 	.word	0x000019c0
        /*0134*/ 	.word	0x000000ff
        /*0138*/ 	.word	0x00000000
        /*013c*/ 	.short	0x010a
        /*013e*/ 	.byte	0x08
	.zero		1


	//   ....[12]....
        /*0140*/ 	.word	0x00001de0
        /*0144*/ 	.word	0x000000ff
        /*0148*/ 	.word	0x00000000
        /*014c*/ 	.short	0x0101
        /*014e*/ 	.byte	0x07
	.zero		1


	//   ....[13]....
        /*0150*/ 	.word	0x00001fc0
        /*0154*/ 	.word	0x000000ff
        /*0158*/ 	.word	0x00000000
        /*015c*/ 	.short	0x0101
        /*015e*/ 	.byte	0x06
	.zero		1


	//   ....[14]....
        /*0160*/ 	.word	0x00007180
        /*0164*/ 	.word	0x0000000e
        /*0168*/ 	.word	0x00000018
        /*016c*/ 	.short	0x010a
        /*016e*/ 	.byte	0x3f
	.zero		1


	//   ....[15]....
        /*0170*/ 	.word	0x000075b0
        /*0174*/ 	.word	0x00000006
        /*0178*/ 	.word	0x00000048
        /*017c*/ 	.short	0x0101
        /*017e*/ 	.byte	0x3f
	.zero		1


	//   ....[16]....
        /*0180*/ 	.word	0x00007cd0
        /*0184*/ 	.word	0x00000007
        /*0188*/ 	.word	0x00000000
        /*018c*/ 	.short	0x010a
        /*018e*/ 	.byte	0x3f
	.zero		1


	//   ....[17]....
        /*0190*/ 	.word	0x00007d50
        /*0194*/ 	.word	0x00000009
        /*0198*/ 	.word	0x00000000
        /*019c*/ 	.short	0x010a
        /*019e*/ 	.byte	0x3f
	.zero		1


	//   ....[18]....
        /*01a0*/ 	.word	0x00007de0
        /*01a4*/ 	.word	0x00000003
        /*01a8*/ 	.word	0x00000000
        /*01ac*/ 	.short	0x010a
        /*01ae*/ 	.byte	0x3f
	.zero		1


	//   ....[19]....
        /*01b0*/ 	.word	0x00007e40
        /*01b4*/ 	.word	0x00000003
        /*01b8*/ 	.word	0x00000000
        /*01bc*/ 	.short	0x010a
        /*01be*/ 	.byte	0x3f
	.zero		1


	//   ....[20]....
        /*01c0*/ 	.word	0x00007ea0
        /*01c4*/ 	.word	0x00000004
        /*01c8*/ 	.word	0x00000000
        /*01cc*/ 	.short	0x010a
        /*01ce*/ 	.byte	0x3f
	.zero		1


	//   ....[21]....
        /*01d0*/ 	.word	0x00007f70
        /*01d4*/ 	.word	0x0000000e
        /*01d8*/ 	.word	0x00000018
        /*01dc*/ 	.short	0x010a
        /*01de*/ 	.byte	0x3f
	.zero		1


	//   ....[22]....
        /*01e0*/ 	.word	0x00008040
        /*01e4*/ 	.word	0x00000007
        /*01e8*/ 	.word	0x00000000
        /*01ec*/ 	.short	0x010a
        /*01ee*/ 	.byte	0x3f
	.zero		1


	//   ....[23]....
        /*01f0*/ 	.word	0x00008090
        /*01f4*/ 	.word	0x00000009
        /*01f8*/ 	.word	0x00000000
        /*01fc*/ 	.short	0x010a
        /*01fe*/ 	.byte	0x3f
	.zero		1


	//----- nvinfo : EIATTR_NUM_MBARRIERS
	.align		4
.L_35:
        /*0200*/ 	.byte	0x03, 0x38
        /*0202*/ 	.short	0x0008


	//----- nvinfo : EIATTR_EXIT_INSTR_OFFSETS
	.align		4
        /*0204*/ 	.byte	0x04, 0x1c
        /*0206*/ 	.short	(.L_37 - .L_36)


	//   ....[0]....
.L_36:
        /*0208*/ 	.word	0x00000640


	//   ....[1]....
        /*020c*/ 	.word	0x00000f00


	//   ....[2]....
        /*0210*/ 	.word	0x00006860


	//   ....[3]....
        /*0214*/ 	.word	0x00006e90


	//   ....[4]....
        /*0218*/ 	.word	0x00007e30


	//----- nvinfo : EIATTR_MAX_THREADS
	.align		4
.L_37:
        /*021c*/ 	.byte	0x04, 0x05
        /*021e*/ 	.short	(.L_39 - .L_38)
.L_38:
        /*0220*/ 	.word	0x00000180
        /*0224*/ 	.word	0x00000001
        /*0228*/ 	.word	0x00000001


	//----- nvinfo : EIATTR_CRS_STACK_SIZE
	.align		4
.L_39:
        /*022c*/ 	.byte	0x04, 0x1e
        /*022e*/ 	.short	(.L_41 - .L_40)
.L_40:
        /*0230*/ 	.word	0x00000000


	//----- nvinfo : EIATTR_CBANK_PARAM_SIZE
	.align		4
.L_41:
        /*0234*/ 	.byte	0x03, 0x19
        /*0236*/ 	.short	0x0470


	//----- nvinfo : EIATTR_PARAM_CBANK
	.align		4
        /*0238*/ 	.byte	0x04, 0x0a
        /*023a*/ 	.short	(.L_43 - .L_42)
	.align		4
.L_42:
        /*023c*/ 	.word	index@(.nv.constant0._ZN7cutlass13device_kernelINS_4gemm6kernel13GemmUniversalIN4cute5tupleIJiiiiEEENS1_10collective13CollectiveMmaINS1_34MainloopSm90TmaGmmaWarpSpecializedILi3ENS5_IJNS4_1CILi1EEESB_SB_EEENS1_35KernelTmaWarpSpecializedCooperativeEEENS5_IJNSA_ILi128EEESF_SF_EEENS_6half_tENS5_IJlSB_lEEESH_SI_NS4_8TiledMMAINS4_8MMA_AtomIJNS4_4SM904GMMA26MMA_64x128x16_F32F16F16_SSILNSM_5MajorE0ELSO_0ELNSM_7ScaleInE1ELSP_1EEEEEENS4_6LayoutINS5_IJNSA_ILi2EEESB_SB_EEENS5_IJSB_NSA_ILi0EEESV_EEEEENS5_IJNS4_10UnderscoreESY_SY_EEEEENS4_13SM90_TMA_LOADENS4_14ComposedLayoutINS4_7SwizzleILi3ELi4ELi3EEENS4_18smem_ptr_flag_bitsILi16EEENSS_INS5_IJNSA_ILi8EEENSA_ILi64EEEEEENS5_IJS18_SB_EEEEEEEvNS4_8identityES11_S1C_vS1D_EENS_8epilogue10collective6detail29Sm90TmaWarpSpecializedAdapterINS1G_15DefaultEpilogueISH_SI_SI_NS1F_6thread17LinearCombinationISH_Li1EffLNS1K_9ScaleType4KindE0ELNS_15FloatRoundStyleE2ESH_EENS1_15EpilogueDefaultEEEEEvvEEEEvNT_6ParamsE)
        /*0240*/ 	.short	0x0210
        /*0242*/ 	.short	0x0470


	//----- nvinfo : EIATTR_SW_WAR
	.align		4
.L_43:
        /*0244*/ 	.byte	0x04, 0x36
        /*0246*/ 	.short	(.L_45 - .L_44)
.L_44:
        /*0248*/ 	.word	0x00000008
.L_45:


//--------------------- .nv.callgraph             --------------------------
	.section	.nv.callgraph,"",@"SHT_CUDA_CALLGRAPH"
	.align	4
	.sectionentsize	8
	.align		4
        /*0000*/ 	.word	0x00000000
	.align		4
        /*0004*/ 	.word	0xffffffff
	.align		4
        /*0008*/ 	.word	index@(_ZN7cutlass13device_kernelINS_4gemm6kernel13GemmUniversalIN4cute5tupleIJiiiiEEENS1_10collective13CollectiveMmaINS1_34MainloopSm90TmaGmmaWarpSpecializedILi3ENS5_IJNS4_1CILi1EEESB_SB_EEENS1_35KernelTmaWarpSpecializedCooperativeEEENS5_IJNSA_ILi128EEESF_SF_EEENS_6half_tENS5_IJlSB_lEEESH_SI_NS4_8TiledMMAINS4_8MMA_AtomIJNS4_4SM904GMMA26MMA_64x128x16_F32F16F16_SSILNSM_5MajorE0ELSO_0ELNSM_7ScaleInE1ELSP_1EEEEEENS4_6LayoutINS5_IJNSA_ILi2EEESB_SB_EEENS5_IJSB_NSA_ILi0EEESV_EEEEENS5_IJNS4_10UnderscoreESY_SY_EEEEENS4_13SM90_TMA_LOADENS4_14ComposedLayoutINS4_7SwizzleILi3ELi4ELi3EEENS4_18smem_ptr_flag_bitsILi16EEENSS_INS5_IJNSA_ILi8EEENSA_ILi64EEEEEENS5_IJS18_SB_EEEEEEEvNS4_8identityES11_S1C_vS1D_EENS_8epilogue10collective6detail29Sm90TmaWarpSpecializedAdapterINS1G_15DefaultEpilogueISH_SI_SI_NS1F_6thread17LinearCombinationISH_Li1EffLNS1K_9ScaleType4KindE0ELNS_15FloatRoundStyleE2ESH_EENS1_15EpilogueDefaultEEEEEvvEEEEvNT_6ParamsE)
	.align		4
        /*000c*/ 	.word	index@(__assertfail)
	.align		4
        /*0010*/ 	.word	0x00000000
	.align		4
        /*0014*/ 	.word	0xfffffffe
	.align		4
        /*0018*/ 	.word	0x00000000
	.align		4
        /*001c*/ 	.word	0xfffffffd
	.align		4
        /*0020*/ 	.word	0x00000000
	.align		4
        /*0024*/ 	.word	0xfffffffc


//--------------------- .nv.constant4             --------------------------
	.section	.nv.constant4,"a",@progbits
	.align	8
	.align		8
.nv.constant4:
        /*0000*/ 	.dword	__assertfail
	.align		8
        /*0008*/ 	.dword	__unnamed_1
	.align		8
        /*0010*/ 	.dword	_ZN40_INTERNAL_6c042606_4_k_cu_c79c2270_225024cuda3std3__45__cpo5beginE
	.align		8
        /*0018*/ 	.dword	_ZN40_INTERNAL_6c042606_4_k_cu_c79c2270_225024cuda3std3__45__cpo3endE
	.align		8
        /*0020*/ 	.dword	_ZN40_INTERNAL_6c042606_4_k_cu_c79c2270_225024cuda3std3__45__cpo6cbeginE
	.align		8
        /*0028*/ 	.dword	_ZN40_INTERNAL_6c042606_4_k_cu_c79c2270_225024cuda3std3__45__cpo4cendE
	.align		8
        /*0030*/ 	.dword	_ZN40_INTERNAL_6c042606_4_k_cu_c79c2270_225024cuda3std3__442_GLOBAL__N__6c042606_4_k_cu_c79c2270_225026ignoreE
	.align		8
        /*0038*/ 	.dword	_ZN40_INTERNAL_6c042606_4_k_cu_c79c2270_225024cuda3std3__419piecewise_constructE
	.align		8
        /*0040*/ 	.dword	_ZN40_INTERNAL_6c042606_4_k_cu_c79c2270_225024cuda3std3__48in_placeE
	.align		8
        /*0048*/ 	.dword	_ZN40_INTERNAL_6c042606_4_k_cu_c79c2270_225024cuda3std6ranges3__45__cpo4swapE
	.align		8
        /*0050*/ 	.dword	_ZN40_INTERNAL_6c042606_4_k_cu_c79c2270_225024cuda3std6ranges3__45__cpo9iter_moveE
	.align		8
        /*0058*/ 	.dword	_ZN40_INTERNAL_6c042606_4_k_cu_c79c2270_225024cute7productE
	.align		8
        /*0060*/ 	.dword	_ZN40_INTERNAL_6c042606_4_k_cu_c79c2270_225024cute1_E
	.align		8
        /*0068*/ 	.dword	$str$22
	.align		8
        /*0070*/ 	.dword	$str$23


//--------------------- .text._ZN7cutlass13device_kernelINS_4gemm6kernel13GemmUniversalIN4cute5tupleIJiiiiEEENS1_10collective13CollectiveMmaINS1_34MainloopSm90TmaGmmaWarpSpecializedILi3ENS5_IJNS4_1CILi1EEESB_SB_EEENS1_35KernelTmaWarpSpecializedCooperativeEEENS5_IJNSA_ILi128EEESF_SF_EEENS_6half_tENS5_IJlSB_lEEESH_SI_NS4_8TiledMMAINS4_8MMA_AtomIJNS4_4SM904GMMA26MMA_64x128x16_F32F16F16_SSILNSM_5MajorE0ELSO_0ELNSM_7ScaleInE1ELSP_1EEEEEENS4_6LayoutINS5_IJNSA_ILi2EEESB_SB_EEENS5_IJSB_NSA_ILi0EEESV_EEEEENS5_IJNS4_10UnderscoreESY_SY_EEEEENS4_13SM90_TMA_LOADENS4_14ComposedLayoutINS4_7SwizzleILi3ELi4ELi3EEENS4_18smem_ptr_flag_bitsILi16EEENSS_INS5_IJNSA_ILi8EEENSA_ILi64EEEEEENS5_IJS18_SB_EEEEEEEvNS4_8identityES11_S1C_vS1D_EENS_8epilogue10collective6detail29Sm90TmaWarpSpecializedAdapterINS1G_15DefaultEpilogueISH_SI_SI_NS1F_6thread17LinearCombinationISH_Li1EffLNS1K_9ScaleType4KindE0ELNS_15FloatRoundStyleE2ESH_EENS1_15EpilogueDefaultEEEEEvvEEEEvNT_6ParamsE --------------------------
	.section	.text._ZN7cutlass13device_kernelINS_4gemm6kernel13GemmUniversalIN4cute5tupleIJiiiiEEENS1_10collective13CollectiveMmaINS1_34MainloopSm90TmaGmmaWarpSpecializedILi3ENS5_IJNS4_1CILi1EEESB_SB_EEENS1_35KernelTmaWarpSpecializedCooperativeEEENS5_IJNSA_ILi128EEESF_SF_EEENS_6half_tENS5_IJlSB_lEEESH_SI_NS4_8TiledMMAINS4_8MMA_AtomIJNS4_4SM904GMMA26MMA_64x128x16_F32F16F16_SSILNSM_5MajorE0ELSO_0ELNSM_7ScaleInE1ELSP_1EEEEEENS4_6LayoutINS5_IJNSA_ILi2EEESB_SB_EEENS5_IJSB_NSA_ILi0EEESV_EEEEENS5_IJNS4_10UnderscoreESY_SY_EEEEENS4_13SM90_TMA_LOADENS4_14ComposedLayoutINS4_7SwizzleILi3ELi4ELi3EEENS4_18smem_ptr_flag_bitsILi16EEENSS_INS5_IJNSA_ILi8EEENSA_ILi64EEEEEENS5_IJS18_SB_EEEEEEEvNS4_8identityES11_S1C_vS1D_EENS_8epilogue10collective6detail29Sm90TmaWarpSpecializedAdapterINS1G_15DefaultEpilogueISH_SI_SI_NS1F_6thread17LinearCombinationISH_Li1EffLNS1K_9ScaleType4KindE0ELNS_15FloatRoundStyleE2ESH_EENS1_15EpilogueDefaultEEEEEvvEEEEvNT_6ParamsE,"ax",@progbits
	.align	128
.text._ZN7cutlass13device_kernelINS_4gemm6kernel13GemmUniversalIN4cute5tupleIJiiiiEEENS1_10collective13CollectiveMmaINS1_34MainloopSm90TmaGmmaWarpSpecializedILi3ENS5_IJNS4_1CILi1EEESB_SB_EEENS1_35KernelTmaWarpSpecializedCooperativeEEENS5_IJNSA_ILi128EEESF_SF_EEENS_6half_tENS5_IJlSB_lEEESH_SI_NS4_8TiledMMAINS4_8MMA_AtomIJNS4_4SM904GMMA26MMA_64x128x16_F32F16F16_SSILNSM_5MajorE0ELSO_0ELNSM_7ScaleInE1ELSP_1EEEEEENS4_6LayoutINS5_IJNSA_ILi2EEESB_SB_EEENS5_IJSB_NSA_ILi0EEESV_EEEEENS5_IJNS4_10UnderscoreESY_SY_EEEEENS4_13SM90_TMA_LOADENS4_14ComposedLayoutINS4_7SwizzleILi3ELi4ELi3EEENS4_18smem_ptr_flag_bitsILi16EEENSS_INS5_IJNSA_ILi8EEENSA_ILi64EEEEEENS5_IJS18_SB_EEEEEEEvNS4_8identityES11_S1C_vS1D_EENS_8epilogue10collective6detail29Sm90TmaWarpSpecializedAdapterINS1G_15DefaultEpilogueISH_SI_SI_NS1F_6thread17LinearCombinationISH_Li1EffLNS1K_9ScaleType4KindE0ELNS_15FloatRoundStyleE2ESH_EENS1_15EpilogueDefaultEEEEEvvEEEEvNT_6ParamsE:
        .type           _ZN7cutlass13device_kernelINS_4gemm6kernel13GemmUniversalIN4cute5tupleIJiiiiEEENS1_10collective13CollectiveMmaINS1_34MainloopSm90TmaGmmaWarpSpecializedILi3ENS5_IJNS4_1CILi1EEESB_SB_EEENS1_35KernelTmaWarpSpecializedCooperativeEEENS5_IJNSA_ILi128EEESF_SF_EEENS_6half_tENS5_IJlSB_lEEESH_SI_NS4_8TiledMMAINS4_8MMA_AtomIJNS4_4SM904GMMA26MMA_64x128x16_F32F16F16_SSILNSM_5MajorE0ELSO_0ELNSM_7ScaleInE1ELSP_1EEEEEENS4_6LayoutINS5_IJNSA_ILi2EEESB_SB_EEENS5_IJSB_NSA_ILi0EEESV_EEEEENS5_IJNS4_10UnderscoreESY_SY_EEEEENS4_13SM90_TMA_LOADENS4_14ComposedLayoutINS4_7SwizzleILi3ELi4ELi3EEENS4_18smem_ptr_flag_bitsILi16EEENSS_INS5_IJNSA_ILi8EEENSA_ILi64EEEEEENS5_IJS18_SB_EEEEEEEvNS4_8identityES11_S1C_vS1D_EENS_8epilogue10collective6detail29Sm90TmaWarpSpecializedAdapterINS1G_15DefaultEpilogueISH_SI_SI_NS1F_6thread17LinearCombinationISH_Li1EffLNS1K_9ScaleType4KindE0ELNS_15FloatRoundStyleE2ESH_EENS1_15EpilogueDefaultEEEEEvvEEEEvNT_6ParamsE,@function
        .size           _ZN7cutlass13device_kernelINS_4gemm6kernel13GemmUniversalIN4cute5tupleIJiiiiEEENS1_10collective13CollectiveMmaINS1_34MainloopSm90TmaGmmaWarpSpecializedILi3ENS5_IJNS4_1CILi1EEESB_SB_EEENS1_35KernelTmaWarpSpecializedCooperativeEEENS5_IJNSA_ILi128EEESF_SF_EEENS_6half_tENS5_IJlSB_lEEESH_SI_NS4_8TiledMMAINS4_8MMA_AtomIJNS4_4SM904GMMA26MMA_64x128x16_F32F16F16_SSILNSM_5MajorE0ELSO_0ELNSM_7ScaleInE1ELSP_1EEEEEENS4_6LayoutINS5_IJNSA_ILi2EEESB_SB_EEENS5_IJSB_NSA_ILi0EEESV_EEEEENS5_IJNS4_10UnderscoreESY_SY_EEEEENS4_13SM90_TMA_LOADENS4_14ComposedLayoutINS4_7SwizzleILi3ELi4ELi3EEENS4_18smem_ptr_flag_bitsILi16EEENSS_INS5_IJNSA_ILi8EEENSA_ILi64EEEEEENS5_IJS18_SB_EEEEEEEvNS4_8identityES11_S1C_vS1D_EENS_8epilogue10collective6detail29Sm90TmaWarpSpecializedAdapterINS1G_15DefaultEpilogueISH_SI_SI_NS1F_6thread17LinearCombinationISH_Li1EffLNS1K_9ScaleType4KindE0ELNS_15FloatRoundStyleE2ESH_EENS1_15EpilogueDefaultEEEEEvvEEEEvNT_6ParamsE,(.L_x_192 - _ZN7cutlass13device_kernelINS_4gemm6kernel13GemmUniversalIN4cute5tupleIJiiiiEEENS1_10collective13CollectiveMmaINS1_34MainloopSm90TmaGmmaWarpSpecializedILi3ENS5_IJNS4_1CILi1EEESB_SB_EEENS1_35KernelTmaWarpSpecializedCooperativeEEENS5_IJNSA_ILi128EEESF_SF_EEENS_6half_tENS5_IJlSB_lEEESH_SI_NS4_8TiledMMAINS4_8MMA_AtomIJNS4_4SM904GMMA26MMA_64x128x16_F32F16F16_SSILNSM_5MajorE0ELSO_0ELNSM_7ScaleInE1ELSP_1EEEEEENS4_6LayoutINS5_IJNSA_ILi2EEESB_SB_EEENS5_IJSB_NSA_ILi0EEESV_EEEEENS5_IJNS4_10UnderscoreESY_SY_EEEEENS4_13SM90_TMA_LOADENS4_14ComposedLayoutINS4_7SwizzleILi3ELi4ELi3EEENS4_18smem_ptr_flag_bitsILi16EEENSS_INS5_IJNSA_ILi8EEENSA_ILi64EEEEEENS5_IJS18_SB_EEEEEEEvNS4_8identityES11_S1C_vS1D_EENS_8epilogue10collective6detail29Sm90TmaWarpSpecializedAdapterINS1G_15DefaultEpilogueISH_SI_SI_NS1F_6thread17LinearCombinationISH_Li1EffLNS1K_9ScaleType4KindE0ELNS_15FloatRoundStyleE2ESH_EENS1_15EpilogueDefaultEEEEEvvEEEEvNT_6ParamsE)
        .other          _ZN7cutlass13device_kernelINS_4gemm6kernel13GemmUniversalIN4cute5tupleIJiiiiEEENS1_10collective13CollectiveMmaINS1_34MainloopSm90TmaGmmaWarpSpecializedILi3ENS5_IJNS4_1CILi1EEESB_SB_EEENS1_35KernelTmaWarpSpecializedCooperativeEEENS5_IJNSA_ILi128EEESF_SF_EEENS_6half_tENS5_IJlSB_lEEESH_SI_NS4_8TiledMMAINS4_8MMA_AtomIJNS4_4SM904GMMA26MMA_64x128x16_F32F16F16_SSILNSM_5MajorE0ELSO_0ELNSM_7ScaleInE1ELSP_1EEEEEENS4_6LayoutINS5_IJNSA_ILi2EEESB_SB_EEENS5_IJSB_NSA_ILi0EEESV_EEEEENS5_IJNS4_10UnderscoreESY_SY_EEEEENS4_13SM90_TMA_LOADENS4_14ComposedLayoutINS4_7SwizzleILi3ELi4ELi3EEENS4_18smem_ptr_flag_bitsILi16EEENSS_INS5_IJNSA_ILi8EEENSA_ILi64EEEEEENS5_IJS18_SB_EEEEEEEvNS4_8identityES11_S1C_vS1D_EENS_8epilogue10collective6detail29Sm90TmaWarpSpecializedAdapterINS1G_15DefaultEpilogueISH_SI_SI_NS1F_6thread17LinearCombinationISH_Li1EffLNS1K_9ScaleType4KindE0ELNS_15FloatRoundStyleE2ESH_EENS1_15EpilogueDefaultEEEEEvvEEEEvNT_6ParamsE,@"STO_CUDA_ENTRY STV_DEFAULT"
_ZN7cutlass13device_kernelINS_4gemm6kernel13GemmUniversalIN4cute5tupleIJiiiiEEENS1_10collective13CollectiveMmaINS1_34MainloopSm90TmaGmmaWarpSpecializedILi3ENS5_IJNS4_1CILi1EEESB_SB_EEENS1_35KernelTmaWarpSpecializedCooperativeEEENS5_IJNSA_ILi128EEESF_SF_EEENS_6half_tENS5_IJlSB_lEEESH_SI_NS4_8TiledMMAINS4_8MMA_AtomIJNS4_4SM904GMMA26MMA_64x128x16_F32F16F16_SSILNSM_5MajorE0ELSO_0ELNSM_7ScaleInE1ELSP_1EEEEEENS4_6LayoutINS5_IJNSA_ILi2EEESB_SB_EEENS5_IJSB_NSA_ILi0EEESV_EEEEENS5_IJNS4_10UnderscoreESY_SY_EEEEENS4_13SM90_TMA_LOADENS4_14ComposedLayoutINS4_7SwizzleILi3ELi4ELi3EEENS4_18smem_ptr_flag_bitsILi16EEENSS_INS5_IJNSA_ILi8EEENSA_ILi64EEEEEENS5_IJS18_SB_EEEEEEEvNS4_8identityES11_S1C_vS1D_EENS_8epilogue10collective6detail29Sm90TmaWarpSpecializedAdapterINS1G_15DefaultEpilogueISH_SI_SI_NS1F_6thread17LinearCombinationISH_Li1EffLNS1K_9ScaleType4KindE0ELNS_15FloatRoundStyleE2ESH_EENS1_15EpilogueDefaultEEEEEvvEEEEvNT_6ParamsE:
[----:B------:R-:W0:Y:S01]  /*0000*/  LDC R1, c[0x0][0x28] ;  /* 0x00000a00ff017b82 */ /* 0x000e220000000800 */
[----:B------:R-:W1:Y:S01]  /*0010*/  S2R R3, SR_TID.X ;  /* 0x0000000000037919 */ /* 0x000e620000002100 */
[----:B------:R-:W-:Y:S01]  /*0020*/  ELECT P0, URZ, PT ;  /* 0x00000000003f782f */ /* 0x000fe20003800000 */
[----:B------:R-:W-:Y:S01]  /*0030*/  BSSY B0, `(.L_x_0) ;  /* 0x000000f000007945 */ /* 0x000fe20003800000 */
[--C-:B-1----:R-:W-:Y:S02]  /*0040*/  SHF.R.U32.HI R0, RZ, 0x5, R3.reuse ;  /* 0x00000005ff007819 */ /* 0x102fe40000011603 */
[----:B------:R-:W-:-:S03]  /*0050*/  SHF.R.U32.HI R14, RZ, 0x7, R3 ;  /* 0x00000007ff0e7819 */ /* 0x000fc60000011603 */
[----:B------:R-:W1:Y:S04]  /*0060*/  SHFL.IDX PT, R4, R0, RZ, 0x1f ;  /* 0x00001fff00047589 */ /* 0x000e6800000e0000 */
[----:B------:R2:W3:Y:S01]  /*0070*/  SHFL.IDX PT, R10, R14, RZ, 0x1f ;  /* 0x00001fff0e0a7589 */ /* 0x0004e200000e0000 */
[----:B-1----:R-:W-:-:S13]  /*0080*/  ISETP.NE.OR P0, PT, R4, RZ, !P0 ;  /* 0x000000ff0400720c */ /* 0x002fda0004705670 */
[----:B0-23--:R-:W-:Y:S05]  /*0090*/  @P0 BRA `(.L_x_1) ;  /* 0x0000000000200947 */ /* 0x00dfea0003800000 */
[----:B------:R-:W-:Y:S02]  /*00a0*/  ULDC.64 UR4, c[0x0][0x198] ;  /* 0x0000660000047ab9 */ /* 0x000fe40000000a00 */
[----:B------:R-:W-:Y:S02]  /*00b0*/  UIADD3 UR6, UP0, UR4, 0xf0, URZ ;  /* 0x000000f004067890 */ /* 0x000fe4000ff1e03f */
[----:B------:R-:W-:Y:S02]  /*00c0*/  UIADD3 UR4, UP1, UR4, 0x1f0, URZ ;  /* 0x000001f004047890 */ /* 0x000fe4000ff3e03f */
[----:B------:R-:W-:Y:S02]  /*00d0*/  UIADD3.X UR7, URZ, UR5, URZ, UP0, !UPT ;  /* 0x000000053f077290 */ /* 0x000fe400087fe43f */
[----:B------:R-:W-:-:S07]  /*00e0*/  UIADD3.X UR5, URZ, UR5, URZ, UP1, !UPT ;  /* 0x000000053f057290 */ /* 0x000fce0008ffe43f */
[----:B------:R0:W-:Y:S02]  /*00f0*/  UTMACCTL.PF [UR6] ;  /* 0x00000000060079b9 */ /* 0x0001e40008040000 */
[----:B------:R0:W-:Y:S02]  /*0100*/  UTMACCTL.PF [UR4] ;  /* 0x00000000040079b9 */ /* 0x0001e40008040000 */
[----:B0-----:R-:W-:Y:S01]  /*0110*/  NOP ;  /* 0x0000000000007918 */ /* 0x001fe20000000000 */
.L_x_1:
[----:B------:R-:W-:Y:S05]  /*0120*/  BSYNC B0 ;  /* 0x0000000000007941 */ /* 0x000fea0003800000 */
.L_x_0:
[----:B------:R-:W0:Y:S02]  /*0130*/  SHFL.IDX PT, R2, R0, RZ, 0x1f ;  /* 0x00001fff00027589 */ /* 0x000e2400000e0000 */
[----:B0-----:R-:W-:-:S13]  /*0140*/  ISETP.NE.AND P0, PT, R2, RZ, PT ;  /* 0x000000ff0200720c */ /* 0x001fda0003f05270 */
[----:B------:R-:W-:Y:S05]  /*0150*/  @P0 BRA `(.L_x_2) ;  /* 0x0000000000500947 */ /* 0x000fea0003800000 */
[----:B------:R-:W0:Y:S01]  /*0160*/  S2UR UR8, SR_CgaCtaId ;  /* 0x00000000000879c3 */ /* 0x000e220000008800 */
[----:B------:R-:W-:Y:S01]  /*0170*/  UMOV UR4, 0x400 ;  /* 0x0000040000047882 */ /* 0x000fe20000000000 */
[----:B------:R-:W-:Y:S01]  /*0180*/  UMOV UR5, 0x1 ;  /* 0x0000000100057882 */ /* 0x000fe20000000000 */
[----:B------:R-:W-:Y:S01]  /*0190*/  UMOV UR6, 0x100 ;  /* 0x0000010000067882 */ /* 0x000fe20000000000 */
[----:B------:R-:W-:Y:S01]  /*01a0*/  ELECT P0, URZ, PT ;  /* 0x00000000003f782f */ /* 0x000fe20003800000 */
[----:B------:R-:W-:-:S04]  /*01b0*/  UIADD3 UR6, -UR6, 0x100000, URZ ;  /* 0x0010000006067890 */ /* 0x000fc8000fffe13f */
[----:B------:R-:W-:Y:S02]  /*01c0*/  USHF.L.U32 UR7, UR6, 0xb, URZ ;  /* 0x0000000b06077899 */ /* 0x000fe4000800063f */
[----:B------:R-:W-:Y:S02]  /*01d0*/  USHF.L.U32 UR6, UR6, 0x1, URZ ;  /* 0x0000000106067899 */ /* 0x000fe4000800063f */
[----:B0-----:R-:W-:Y:S02]  /*01e0*/  ULEA UR8, UR8, UR4, 0x18 ;  /* 0x0000000408087291 */ /* 0x001fe4000f8ec03f */
[----:B------:R-:W-:-:S04]  /*01f0*/  UIADD3 UR4, -UR5, 0x100000, URZ ;  /* 0x0010000005047890 */ /* 0x000fc8000fffe13f */
[----:B------:R-:W-:Y:S02]  /*0200*/  USHF.L.U32 UR5, UR4, 0xb, URZ ;  /* 0x0000000b04057899 */ /* 0x000fe4000800063f */
[----:B------:R-:W-:Y:S01]  /*0210*/  USHF.L.U32 UR4, UR4, 0x1, URZ ;  /* 0x0000000104047899 */ /* 0x000fe2000800063f */
[----:B------:R-:W0:Y:S11]  /*0220*/  FENCE.VIEW.ASYNC.S ;  /* 0x00000000000073c6 */ /* 0x000e360000000000 */
[----:B0-----:R0:W1:Y:S01]  /*0230*/  SYNCS.EXCH.64 URZ, [UR8], UR4 ;  /* 0x00000004083f75b2 */ /* 0x0010620008000100 */
[----:B------:R0:W2:Y:S01]  /*0240*/  SYNCS.EXCH.64 URZ, [UR8+0x18], UR6 ;  /* 0x00001806083f75b2 */ /* 0x0000a20008000100 */
[----:B------:R0:W3:Y:S01]  /*0250*/  SYNCS.EXCH.64 URZ, [UR8+0x8], UR4 ;  /* 0x00000804083f75b2 */ /* 0x0000e20008000100 */
[----:B------:R0:W4:Y:S01]  /*0260*/  SYNCS.EXCH.64 URZ, [UR8+0x20], UR6 ;  /* 0x00002006083f75b2 */ /* 0x0001220008000100 */
[----:B------:R0:W0:Y:S01]  /*0270*/  SYNCS.EXCH.64 URZ, [UR8+0x10], UR4 ;  /* 0x00001004083f75b2 */ /* 0x0000220008000100 */
[----:B------:R0:W0:Y:S01]  /*0280*/  SYNCS.EXCH.64 URZ, [UR8+0x28], UR6 ;  /* 0x00002806083f75b2 */ /* 0x0000220008000100 */
[----:B------:R-:W-:Y:S01]  /*0290*/  NOP ;  /* 0x0000000000007918 */ /* 0x000fe20000000000 */
.L_x_2:
[----:B------:R-:W5:Y:S01]  /*02a0*/  SHFL.IDX PT, R0, R0, RZ, 0x1f ;  /* 0x00001fff00007589 */ /* 0x000f6200000e0000 */
[----:B------:R-:W-:Y:S01]  /*02b0*/  ELECT P0, URZ, PT ;  /* 0x00000000003f782f */ /* 0x000fe20003800000 */
[----:B------:R-:W1:Y:S01]  /*02c0*/  LDC R2, c[0x0][0x65c] ;  /* 0x00019700ff027b82 */ /* 0x000e620000000800 */
[----:B------:R-:W-:Y:S01]  /*02d0*/  SHF.R.S32.HI R7, RZ, 0x1f, R4 ;  /* 0x0000001fff077819 */ /* 0x000fe20000011404 */
[----:B------:R-:W2:Y:S01]  /*02e0*/  S2R R5, SR_CTAID.Y ;  /* 0x0000000000057919 */ /* 0x000ea20000002600 */
[----:B0-----:R-:W-:Y:S01]  /*02f0*/  UMOV UR4, 0x20 ;  /* 0x0000002000047882 */ /* 0x001fe20000000000 */
[----:B------:R-:W-:Y:S01]  /*0300*/  NOP ;  /* 0x0000000000007918 */ /* 0x000fe20000000000 */
[----:B------:R-:W-:Y:S01]  /*0310*/  LEA.HI R7, R7, R4, RZ, 0x2 ;  /* 0x0000000407077211 */ /* 0x000fe200078f10ff */
[----:B------:R-:W0:Y:S01]  /*0320*/  S2R R6, SR_CTAID.X ;  /* 0x0000000000067919 */ /* 0x000e220000002500 */
[----:B------:R-:W-:Y:S01]  /*0330*/  ISETP.NE.AND P2, PT, R10, RZ, PT ;  /* 0x000000ff0a00720c */ /* 0x000fe20003f45270 */
[----:B------:R-:W-:Y:S01]  /*0340*/  NOP ;  /* 0x0000000000007918 */ /* 0x000fe20000000000 */
[----:B------:R-:W-:-:S02]  /*0350*/  LOP3.LUT R7, R7, 0xfffffffc, RZ, 0xc0, !PT ;  /* 0xfffffffc07077812 */ /* 0x000fc400078ec0ff */
[----:B-----5:R-:W-:Y:S02]  /*0360*/  ISETP.NE.OR P0, PT, R0, RZ, !P0 ;  /* 0x000000ff0000720c */ /* 0x020fe40004705670 */
[----:B-1----:R-:W-:-:S04]  /*0370*/  ISETP.NE.AND P3, PT, R2, 0x1, PT ;  /* 0x000000010200780c */ /* 0x002fc80003f65270 */
[----:B------:R-:W-:Y:S01]  /*0380*/  P2R R0, PR, RZ, 0x8 ;  /* 0x00000008ff007803 */ /* 0x000fe20000000000 */
[----:B------:R-:W-:Y:S01]  /*0390*/  IMAD.IADD R0, R4, 0x1, -R7 ;  /* 0x0000000104007824 */ /* 0x000fe200078e0a07 */
[----:B------:R-:W-:Y:S01]  /*03a0*/  LOP3.LUT R4, R3, 0x7f, RZ, 0xc0, !PT ;  /* 0x0000007f03047812 */ /* 0x000fe200078ec0ff */
[----:B------:R-:W-:-:S03]  /*03b0*/  IMAD.MOV.U32 R7, RZ, RZ, RZ ;  /* 0x000000ffff077224 */ /* 0x000fc600078e00ff */
[----:B------:R-:W-:Y:S01]  /*03c0*/  ISETP.NE.AND P1, PT, R0, 0x3, PT ;  /* 0x000000030000780c */ /* 0x000fe20003f25270 */
[----:B------:R-:W-:Y:S01]  /*03d0*/  VOTEU.ALL UP0, P0 ;  /* 0x00000000003f7886 */ /* 0x000fe20000000000 */
[----:B------:R-:W-:Y:S01]  /*03e0*/  VOTEU.ALL UP1, P0 ;  /* 0x00000000003f7886 */ /* 0x000fe20000020000 */
[----:B------:R-:W0:Y:S01]  /*03f0*/  @P3 LDC R17, c[0x0][0x10] ;  /* 0x00000400ff113b82 */ /* 0x000e220000000800 */
[----:B--2---:R-:W-:Y:S02]  /*0400*/  @P3 IMAD.MOV.U32 R8, RZ, RZ, R5 ;  /* 0x000000ffff083224 */ /* 0x004fe400078e0005 */
[----:B------:R-:W-:Y:S01]  /*0410*/  @!UP0 UMOV UR6, 0x400 ;  /* 0x0000040000068882 */ /* 0x000fe20000000000 */
[----:B------:R-:W-:-:S04]  /*0420*/  @!UP0 UIADD3 UR4, -UR4, 0x100000, URZ ;  /* 0x0010000004048890 */ /* 0x000fc8000fffe13f */
[----:B------:R-:W-:Y:S02]  /*0430*/  @!UP0 USHF.L.U32 UR5, UR4, 0xb, URZ ;  /* 0x0000000b04058899 */ /* 0x000fe4000800063f */
[----:B------:R-:W-:Y:S01]  /*0440*/  @!UP0 USHF.L.U32 UR4, UR4, 0x1, URZ ;  /* 0x0000000104048899 */ /* 0x000fe2000800063f */
[----:B------:R-:W-:Y:S01]  /*0450*/  @P3 IMAD.MOV.U32 R9, RZ, RZ, RZ ;  /* 0x000000ffff093224 */ /* 0x000fe200078e00ff */
[----:B------:R-:W1:Y:S08]  /*0460*/  @!UP0 S2UR UR7, SR_CgaCtaId ;  /* 0x00000000000789c3 */ /* 0x000e700000008800 */
[----:B------:R-:W2:Y:S01]  /*0470*/  @!P3 LDC R11, c[0x0][0xc] ;  /* 0x00000300ff0bbb82 */ /* 0x000ea20000000800 */
[----:B0-----:R-:W-:Y:S01]  /*0480*/  @P3 IMAD.WIDE.U32 R16, R6, R17, R8 ;  /* 0x0000001106103225 */ /* 0x001fe200078e0008 */
[----:B-1----:R-:W-:Y:S01]  /*0490*/  @!UP0 ULEA UR8, UR7, UR6, 0x18 ;  /* 0x0000000607088291 */ /* 0x002fe2000f8ec03f */
[----:B------:R-:W-:-:S02]  /*04a0*/  VOTEU.ALL UP0, P0 ;  /* 0x00000000003f7886 */ /* 0x000fc40000000000 */
[----:B------:R-:W-:Y:S01]  /*04b0*/  ULDC UR6, c[0x0][0xc] ;  /* 0x0000030000067ab9 */ /* 0x000fe20000000800 */
[----:B------:R-:W-:Y:S01]  /*04c0*/  ISETP.EQ.OR P0, PT, R0, RZ, !P1 ;  /* 0x000000ff0000720c */ /* 0x000fe20004f02670 */
[----:B------:R-:W-:-:S03]  /*04d0*/  ULDC UR7, c[0x0][0x10] ;  /* 0x0000040000077ab9 */ /* 0x000fc60000000800 */
[C---:B------:R-:W-:Y:S01]  /*04e0*/  ISETP.EQ.AND P0, PT, R10.reuse, RZ, P0 ;  /* 0x000000ff0a00720c */ /* 0x040fe20000702270 */
[----:B------:R-:W-:Y:S02]  /*04f0*/  VIADD R10, R10, 0xffffffff ;  /* 0xffffffff0a0a7836 */ /* 0x000fe40000000000 */
[----:B--2---:R-:W-:Y:S01]  /*0500*/  @!P3 IMAD.WIDE.U32 R8, R11, R5, R6 ;  /* 0x000000050b08b225 */ /* 0x004fe200078e0006 */
[----:B------:R-:W0:Y:S02]  /*0510*/  FENCE.VIEW.ASYNC.S ;  /* 0x00000000000073c6 */ /* 0x000e240000000000 */
[----:B0-----:R-:W3:Y:S01]  /*0520*/  @!UP0 SYNCS.EXCH.64 URZ, [UR8+0x40], UR4 ;  /* 0x00004004083f85b2 */ /* 0x001ee20008000100 */
[----:B------:R-:W-:Y:S01]  /*0530*/  SEL R18, RZ, 0x1, !P0 ;  /* 0x00000001ff127807 */ /* 0x000fe20004000000 */
[----:B------:R-:W-:Y:S01]  /*0540*/  @P3 IMAD.MOV.U32 R11, RZ, RZ, RZ ;  /* 0x000000ffff0b3224 */ /* 0x000fe200078e00ff */
[----:B------:R-:W-:Y:S01]  /*0550*/  ISETP.GE.U32.AND P1, PT, R10, 0x2, PT ;  /* 0x000000020a00780c */ /* 0x000fe20003f26070 */
[----:B------:R-:W-:-:S02]  /*0560*/  @!P3 IMAD.MOV.U32 R16, RZ, RZ, R8 ;  /* 0x000000ffff10b224 */ /* 0x000fc400078e0008 */
[----:B------:R-:W-:Y:S01]  /*0570*/  @P3 IMAD.IADD R17, R17, 0x1, R11 ;  /* 0x0000000111113824 */ /* 0x000fe200078e020b */
[----:B------:R-:W-:Y:S01]  /*0580*/  SEL R18, R18, 0x2, P1 ;  /* 0x0000000212127807 */ /* 0x000fe20000800000 */
[----:B------:R-:W-:Y:S01]  /*0590*/  @!P3 IMAD.MOV.U32 R17, RZ, RZ, R9 ;  /* 0x000000ffff11b224 */ /* 0x000fe200078e0009 */
[----:B------:R0:W3:Y:S01]  /*05a0*/  @!UP1 SYNCS.EXCH.64 URZ, [UR8+0x48], UR4 ;  /* 0x00004804083f95b2 */ /* 0x0000e20008000100 */
[----:B------:R-:W-:Y:S01]  /*05b0*/  NOP ;  /* 0x0000000000007918 */ /* 0x000fe20000000000 */
[----:B0-----:R-:W-:-:S03]  /*05c0*/  UIMAD.WIDE.U32 UR4, UR6, UR7, URZ ;  /* 0x00000007060472a5 */ /* 0x001fc6000f8e003f */
[----:B------:R-:W-:Y:S02]  /*05d0*/  ULDC UR6, c[0x0][0x14] ;  /* 0x0000050000067ab9 */ /* 0x000fe40000000800 */
[----:B------:R-:W-:Y:S02]  /*05e0*/  UIMAD.WIDE.U32 UR38, UR4, UR6, URZ ;  /* 0x00000006042672a5 */ /* 0x000fe4000f8e003f */
[----:B------:R-:W-:-:S04]  /*05f0*/  UIMAD UR41, UR5, UR6, URZ ;  /* 0x00000006052972a4 */ /* 0x000fc8000f8e023f */
[----:B------:R-:W-:Y:S01]  /*0600*/  UIADD3 UR41, UR39, UR41, URZ ;  /* 0x0000002927297290 */ /* 0x000fe2000fffe03f */
[----:B---34-:R-:W-:Y:S06]  /*0610*/  BAR.SYNC.DEFER_BLOCKING 0x0 ;  /* 0x0000000000007b1d */ /* 0x018fec0000010000 */
[----:B------:R-:W-:Y:S05]  /*0620*/  @!P2 BRA `(.L_x_3) ;  /* 0x000000600090a947 */ /* 0x000fea0003800000 */
[----:B------:R-:W-:-:S13]  /*0630*/  ISETP.GT.U32.AND P0, PT, R10, 0x1, PT ;  /* 0x000000010a00780c */ /* 0x000fda0003f04070 */
[----:B------:R-:W-:Y:S05]  /*0640*/  @P0 EXIT ;  /* 0x000000000000094d */ /* 0x000fea0003800000 */
[----:B------:R-:W-:Y:S01]  /*0650*/  ULDC.64 UR4, c[0x0][0x650] ;  /* 0x0001940000047ab9 */ /* 0x000fe20000000a00 */
[----:B------:R-:W-:Y:S01]  /*0660*/  PRMT R0, RZ, 0x7610, R0 ;  /* 0x00007610ff007816 */ /* 0x000fe20000000000 */
[----:B------:R-:W-:Y:S01]  /*0670*/  IMAD.MOV.U32 R101, RZ, RZ, -0x1 ;  /* 0xffffffffff657424 */ /* 0x000fe200078e00ff */
[----:B------:R-:W-:Y:S01]  /*0680*/  ISETP.GE.U32.AND P0, PT, R16, UR4, PT ;  /* 0x0000000410007c0c */ /* 0x000fe2000bf06070 */
[----:B------:R-:W-:Y:S02]  /*0690*/  IMAD.MOV.U32 R100, RZ, RZ, -0x1 ;  /* 0xffffffffff647424 */ /* 0x000fe400078e00ff */
[----:B------:R-:W-:Y:S01]  /*06a0*/  IMAD.MOV.U32 R99, RZ, RZ, -0x1 ;  /* 0xffffffffff637424 */ /* 0x000fe200078e00ff */
[----:B------:R-:W-:-:S13]  /*06b0*/  ISETP.GE.U32.AND.EX P0, PT, R17, UR5, PT, P0 ;  /* 0x0000000511007c0c */ /* 0x000fda000bf06100 */
[----:B------:R-:W-:Y:S05]  /*06c0*/  @P0 BRA `(.L_x_4) ;  /* 0x0000000400540947 */ /* 0x000fea0003800000 */
[----:B------:R-:W0:Y:S01]  /*06d0*/  LDC.64 R20, c[0x0][0x628] ;  /* 0x00018a00ff147b82 */ /* 0x000e220000000a00 */
[----:B------:R-:W-:Y:S02]  /*06e0*/  IMAD.MOV.U32 R8, RZ, RZ, R16 ;  /* 0x000000ffff087224 */ /* 0x000fe400078e0010 */
[----:B------:R-:W-:-:S05]  /*06f0*/  IMAD.MOV.U32 R9, RZ, RZ, R17 ;  /* 0x000000ffff097224 */ /* 0x000fca00078e0011 */
[----:B------:R-:W1:Y:S08]  /*0700*/  LDC R0, c[0x0][0x630] ;  /* 0x00018c00ff007b82 */ /* 0x000e700000000800 */
[----:B------:R-:W2:Y:S01]  /*0710*/  LDC.64 R22, c[0x0][0x620] ;  /* 0x00018800ff167b82 */ /* 0x000ea20000000a00 */
[----:B0-----:R-:W-:-:S04]  /*0720*/  ISETP.NE.U32.AND P0, PT, R20, RZ, PT ;  /* 0x000000ff1400720c */ /* 0x001fc80003f05070 */
[----:B------:R-:W-:-:S13]  /*0730*/  ISETP.NE.AND.EX P0, PT, R21, RZ, PT, P0 ;  /* 0x000000ff1500720c */ /* 0x000fda0003f05300 */
[----:B-12---:R-:W-:Y:S05]  /*0740*/  @!P0 BRA `(.L_x_5) ;  /* 0x0000000000288947 */ /* 0x006fea0003800000 */
[----:B------:R-:W0:Y:S02]  /*0750*/  LDC R13, c[0x0][0x634] ;  /* 0x00018d00ff0d7b82 */ /* 0x000e240000000800 */
[----:B0-----:R-:W-:-:S05]  /*0760*/  IADD3 R13, P0, R16, R13, RZ ;  /* 0x0000000d100d7210 */ /* 0x001fca0007f1e0ff */
[----:B------:R-:W-:-:S04]  /*0770*/  IMAD.X R15, RZ, RZ, R17, P0 ;  /* 0x000000ffff0f7224 */ /* 0x000fc800000e0611 */
[----:B------:R-:W-:-:S04]  /*0780*/  IMAD.WIDE.U32 R8, R15, R20, RZ ;  /* 0x000000140f087225 */ /* 0x000fc800078e00ff */
[----:B------:R-:W-:-:S04]  /*0790*/  IMAD.WIDE.U32 R10, P0, R13, R21, R8 ;  /* 0x000000150d0a7225 */ /* 0x000fc80007800008 */
[----:B------:R-:W-:-:S04]  /*07a0*/  IMAD.WIDE.U32 R8, R13, R20, RZ ;  /* 0x000000140d087225 */ /* 0x000fc800078e00ff */
[----:B------:R-:W-:Y:S01]  /*07b0*/  IMAD.X R13, RZ, RZ, RZ, P0 ;  /* 0x000000ffff0d7224 */ /* 0x000fe200000e06ff */
[----:B------:R-:W-:Y:S01]  /*07c0*/  IADD3 RZ, P0, R9, R10, RZ ;  /* 0x0000000a09ff7210 */ /* 0x000fe20007f1e0ff */
[----:B------:R-:W-:-:S04]  /*07d0*/  IMAD.MOV.U32 R12, RZ, RZ, R11 ;  /* 0x000000ffff0c7224 */ /* 0x000fc800078e000b */
[----:B------:R-:W-:-:S08]  /*07e0*/  IMAD.WIDE.U32.X R8, R15, R21, R12, P0 ;  /* 0x000000150f087225 */ /* 0x000fd000000e040c */
.L_x_5:
[-CC-:B------:R-:W-:Y:S01]  /*07f0*/  SHF.R.U64 R99, R8, R0.reuse, R9.reuse ;  /* 0x0000000008637219 */ /* 0x180fe20000001209 */
[----:B------:R-:W0:Y:S01]  /*0800*/  LDC R12, c[0x0][0x618] ;  /* 0x00018600ff0c7b82 */ /* 0x000e220000000800 */
[----:B------:R-:W-:Y:S01]  /*0810*/  SHF.R.U32.HI R7, RZ, R0, R9 ;  /* 0x00000000ff077219 */ /* 0x000fe20000011609 */
[----:B------:R-:W-:Y:S01]  /*0820*/  ULDC UR4, c[0x0][0x150] ;  /* 0x0000540000047ab9 */ /* 0x000fe20000000800 */
[----:B------:R-:W-:Y:S02]  /*0830*/  IADD3 R11, P0, RZ, -R99, RZ ;  /* 0x80000063ff0b7210 */ /* 0x000fe40007f1e0ff */
[----:B------:R-:W-:-:S03]  /*0840*/  I2FP.F32.U32 R0, R6 ;  /* 0x0000000600007245 */ /* 0x000fc60000201000 */
[----:B------:R-:W1:Y:S01]  /*0850*/  LDC.64 R30, c[0x0][0x640] ;  /* 0x00019000ff1e7b82 */ /* 0x000e620000000a00 */
[----:B------:R-:W-:Y:S02]  /*0860*/  IMAD.X R13, RZ, RZ, ~R7, P0 ;  /* 0x000000ffff0d7224 */ /* 0x000fe400000e0e07 */
[----:B------:R-:W-:Y:S01]  /*0870*/  FMUL R0, R0, UR4 ;  /* 0x0000000400007c20 */ /* 0x000fe20008400000 */
[----:B------:R-:W-:Y:S01]  /*0880*/  IMAD.WIDE.U32 R8, R11, R22, R16 ;  /* 0x000000160b087225 */ /* 0x000fe200078e0010 */
[----:B------:R-:W-:-:S03]  /*0890*/  ULDC UR4, c[0x0][0x154] ;  /* 0x0000550000047ab9 */ /* 0x000fc60000000800 */
[----:B------:R-:W-:Y:S01]  /*08a0*/  IMAD R10, R13, R22, RZ ;  /* 0x000000160d0a7224 */ /* 0x000fe200078e02ff */
[----:B------:R-:W2:Y:S01]  /*08b0*/  LDC R7, c[0x0][0x144] ;  /* 0x00005100ff077b82 */ /* 0x000ea20000000800 */
[----:B------:R-:W3:Y:S02]  /*08c0*/  F2I.U32.TRUNC.NTZ R0, R0 ;  /* 0x0000000000007305 */ /* 0x000ee4000020f000 */
[----:B------:R-:W-:-:S04]  /*08d0*/  IMAD R11, R11, R23, R10 ;  /* 0x000000170b0b7224 */ /* 0x000fc800078e020a */
[----:B------:R-:W-:Y:S01]  /*08e0*/  IMAD.IADD R9, R9, 0x1, R11 ;  /* 0x0000000109097824 */ /* 0x000fe200078e020b */
[----:B------:R-:W4:Y:S01]  /*08f0*/  LDC R24, c[0x0][0x608] ;  /* 0x00018200ff187b82 */ /* 0x000f220000000800 */
[----:B------:R-:W-:-:S03]  /*0900*/  IMAD.MOV.U32 R11, RZ, RZ, -0x1 ;  /* 0xffffffffff0b7424 */ /* 0x000fc600078e00ff */
[-CC-:B0-----:R-:W-:Y:S02]  /*0910*/  SHF.R.U64 R22, R8, R12.reuse, R9.reuse ;  /* 0x0000000c08167219 */ /* 0x181fe40000001209 */
[----:B------:R-:W-:Y:S02]  /*0920*/  I2FP.F32.U32 R8, R5 ;  /* 0x0000000500087245 */ /* 0x000fe40000201000 */
[----:B------:R-:W0:Y:S01]  /*0930*/  LDC R28, c[0x0][0x658] ;  /* 0x00019600ff1c7b82 */ /* 0x000e220000000800 */
[----:B-1----:R-:W-:Y:S01]  /*0940*/  ISETP.NE.U32.AND P0, PT, R30, RZ, PT ;  /* 0x000000ff1e00720c */ /* 0x002fe20003f05070 */
[----:B---3--:R-:W-:Y:S02]  /*0950*/  IMAD.MOV R10, RZ, RZ, -R0 ;  /* 0x000000ffff0a7224 */ /* 0x008fe400078e0a00 */
[----:B------:R-:W-:Y:S01]  /*0960*/  FMUL R8, R8, UR4 ;  /* 0x0000000408087c20 */ /* 0x000fe20008400000 */
[----:B------:R-:W-:Y:S02]  /*0970*/  SHF.R.U32.HI R9, RZ, R12, R9 ;  /* 0x0000000cff097219 */ /* 0x000fe40000011609 */
[----:B------:R-:W-:Y:S01]  /*0980*/  ISETP.NE.AND.EX P0, PT, R31, RZ, PT, P0 ;  /* 0x000000ff1f00720c */ /* 0x000fe20003f05300 */
[----:B------:R1:W3:Y:S01]  /*0990*/  F2I.U32.TRUNC.NTZ R15, R8 ;  /* 0x00000008000f7305 */ /* 0x0002e2000020f000 */
[----:B------:R-:W1:Y:S01]  /*09a0*/  LDC R20, c[0x0][0x148] ;  /* 0x00005200ff147b82 */ /* 0x000e620000000800 */
[----:B--2---:R-:W-:-:S07]  /*09b0*/  IMAD R0, R7, R10, R6 ;  /* 0x0000000a07007224 */ /* 0x004fce00078e0206 */
[----:B------:R-:W2:Y:S01]  /*09c0*/  LDC R26, c[0x0][0x600] ;  /* 0x00018000ff1a7b82 */ /* 0x000ea20000000800 */
[-CC-:B----4-:R-:W-:Y:S02]  /*09d0*/  SHF.R.U64 R32, R22, R24.reuse, R9.reuse ;  /* 0x0000001816207219 */ /* 0x190fe40000001209 */
[----:B------:R-:W-:Y:S01]  /*09e0*/  SHF.R.U32.HI R7, RZ, R24, R9 ;  /* 0x00000018ff077219 */ /* 0x000fe20000011609 */
[----:B------:R-:W-:-:S04]  /*09f0*/  IMAD.MOV.U32 R9, RZ, RZ, 0x1 ;  /* 0x00000001ff097424 */ /* 0x000fc800078e00ff */
[----:B------:R-:W4:Y:S01]  /*0a00*/  LDC R21, c[0x0][0x648] ;  /* 0x00019200ff157b82 */ /* 0x000f220000000800 */
[-C--:B0-----:R-:W-:Y:S02]  /*0a10*/  SHF.L.U32 R6, R11, R28.reuse, RZ ;  /* 0x0000001c0b067219 */ /* 0x081fe400000006ff */
[--C-:B------:R-:W-:Y:S02]  /*0a20*/  SHF.R.U64 R24, R32, R28, R7.reuse ;  /* 0x0000001c20187219 */ /* 0x100fe40000001207 */
[----:B------:R-:W-:Y:S02]  /*0a30*/  LOP3.LUT R13, RZ, R6, RZ, 0x33, !PT ;  /* 0x00000006ff0d7212 */ /* 0x000fe400078e33ff */
[-C--:B------:R-:W-:Y:S01]  /*0a40*/  SHF.R.U32.HI R7, RZ, R28.reuse, R7 ;  /* 0x0000001cff077219 */ /* 0x080fe20000011607 */
[----:B------:R-:W0:Y:S01]  /*0a50*/  LDC R23, c[0x0][0x638] ;  /* 0x00018e00ff177b82 */ /* 0x000e220000000800 */
[----:B------:R-:W-:Y:S01]  /*0a60*/  SHF.L.U32 R12, R9, R28, RZ ;  /* 0x0000001c090c7219 */ /* 0x000fe200000006ff */
[----:B------:R-:W-:-:S06]  /*0a70*/  IMAD.MOV.U32 R6, RZ, RZ, R24 ;  /* 0x000000ffff067224 */ /* 0x000fcc00078e0018 */
[----:B------:R-:W0:Y:S01]  /*0a80*/  LDC R101, c[0x0][0x610] ;  /* 0x00018400ff657b82 */ /* 0x000e220000000800 */
[----:B-1-3--:R-:W-:Y:S05]  /*0a90*/  @!P0 BRA `(.L_x_6) ;  /* 0x0000000000288947 */ /* 0x00afea0003800000 */
[----:B------:R-:W1:Y:S02]  /*0aa0*/  LDC R11, c[0x0][0x64c] ;  /* 0x00019300ff0b7b82 */ /* 0x000e640000000800 */
[----:B-1----:R-:W-:-:S05]  /*0ab0*/  IADD3 R11, P0, R24, R11, RZ ;  /* 0x0000000b180b7210 */ /* 0x002fca0007f1e0ff */
        /* <DEDUP_REMOVED lines=8> */
.L_x_6:
[----:B----4-:R-:W-:Y:S01]  /*0b40*/  SHF.R.U64 R6, R6, R21, R7 ;  /* 0x0000001506067219 */ /* 0x010fe20000001207 */
[----:B--2---:R-:W-:Y:S01]  /*0b50*/  VIADD R7, R26, 0xffffffff ;  /* 0xffffffff1a077836 */ /* 0x004fe20000000000 */
[----:B------:R-:W-:Y:S01]  /*0b60*/  LOP3.LUT R13, R32, R13, RZ, 0xc0, !PT ;  /* 0x0000000d200d7212 */ /* 0x000fe200078ec0ff */
[----:B------:R-:W-:Y:S02]  /*0b70*/  IMAD.MOV R15, RZ, RZ, -R15 ;  /* 0x000000ffff0f7224 */ /* 0x000fe400078e0a0f */
[----:B------:R-:W-:Y:S02]  /*0b80*/  IMAD.MOV R8, RZ, RZ, -R6 ;  /* 0x000000ffff087224 */ /* 0x000fe400078e0a06 */
[----:B------:R-:W-:Y:S01]  /*0b90*/  IMAD R13, R12, R6, R13 ;  /* 0x000000060c0d7224 */ /* 0x000fe200078e020d */
[----:B------:R-:W-:Y:S01]  /*0ba0*/  LOP3.LUT R6, R22, R7, RZ, 0xc0, !PT ;  /* 0x0000000716067212 */ /* 0x000fe200078ec0ff */
[----:B------:R-:W-:Y:S02]  /*0bb0*/  @P3 IMAD R0, R20, R15, R5 ;  /* 0x0000000f14003224 */ /* 0x000fe400078e0205 */
[----:B0-----:R-:W-:-:S02]  /*0bc0*/  IMAD R5, R8, R23, R24 ;  /* 0x0000001708057224 */ /* 0x001fc400078e0218 */
[----:B------:R-:W-:Y:S02]  /*0bd0*/  IMAD R101, R13, R101, R0 ;  /* 0x000000650d657224 */ /* 0x000fe400078e0200 */
[----:B------:R-:W-:Y:S02]  /*0be0*/  IMAD R6, R5, R26, R6 ;  /* 0x0000001a05067224 */ /* 0x000fe400078e0206 */
[----:B------:R-:W-:-:S03]  /*0bf0*/  IMAD.MOV.U32 R0, RZ, RZ, 0x1 ;  /* 0x00000001ff007424 */ /* 0x000fc600078e00ff */
[----:B------:R-:W-:Y:S02]  /*0c00*/  SEL R100, R6, R101, !P3 ;  /* 0x0000006506647207 */ /* 0x000fe40005800000 */
[----:B------:R-:W-:-:S07]  /*0c10*/  SEL R101, R101, R6, !P3 ;  /* 0x0000000665657207 */ /* 0x000fce0005800000 */
.L_x_4:
[----:B------:R-:W-:-:S08]  /*0c20*/  NOP ;  /* 0x0000000000007918 */ /* 0x000fd00000000000 */
[----:B------:R-:W0:Y:S02]  /*0c30*/  USETMAXREG.TRY_ALLOC.CTAPOOL UP0, 0xe8 ;  /* 0x000000e8000079c8 */ /* 0x000e240008000600 */
[----:B0-----:R-:W-:-:S13]  /*0c40*/  PLOP3.LUT P0, PT, PT, PT, UP0, 0x80, 0x0 ;  /* 0x000000000000781c */ /* 0x001fda0003f0f008 */
[----:B------:R-:W-:Y:S05]  /*0c50*/  @!P0 BRA `(.L_x_4) ;  /* 0xfffffffc00f08947 */ /* 0x000fea000383ffff */
[----:B------:R-:W-:Y:S01]  /*0c60*/  ULDC.64 UR4, c[0x0][0x598] ;  /* 0x0001660000047ab9 */ /* 0x000fe20000000a00 */
[----:B------:R-:W-:Y:S01]  /*0c70*/  ULDC.64 UR36, c[0x0][0x208] ;  /* 0x0000820000247ab9 */ /* 0x000fe20000000a00 */
[----:B------:R-:W-:-:S04]  /*0c80*/  ISETP.NE.U32.AND P0, PT, RZ, UR4, PT ;  /* 0x00000004ff007c0c */ /* 0x000fc8000bf05070 */
[----:B------:R-:W-:-:S13]  /*0c90*/  ISETP.NE.AND.EX P0, PT, RZ, UR5, PT, P0 ;  /* 0x00000005ff007c0c */ /* 0x000fda000bf05300 */
[----:B------:R-:W-:Y:S05]  /*0ca0*/  @!P0 BRA `(.L_x_7) ;  /* 0x00000000001c8947 */ /* 0x000fea0003800000 */
[----:B------:R-:W0:Y:S02]  /*0cb0*/  LDC.64 R6, c[0x0][0x598] ;  /* 0x00016600ff067b82 */ /* 0x000e240000000a00 */
[----:B0-----:R-:W2:Y:S02]  /*0cc0*/  LDG.E.64 R6, desc[UR36][R6.64] ;  /* 0x0000002406067981 */ /* 0x001ea4000c1e1b00 */
[----:B--2---:R-:W-:-:S04]  /*0cd0*/  ISETP.NE.U32.AND P0, PT, R6, RZ, PT ;  /* 0x000000ff0600720c */ /* 0x004fc80003f05070 */
[----:B------:R-:W-:-:S13]  /*0ce0*/  ISETP.NE.AND.EX P0, PT, R7, RZ, PT, P0 ;  /* 0x000000ff0700720c */ /* 0x000fda0003f05300 */
[----:B------:R-:W-:Y:S05]  /*0cf0*/  @!P0 BRA `(.L_x_7) ;  /* 0x0000000000088947 */ /* 0x000fea0003800000 */
[----:B------:R0:W5:Y:S01]  /*0d00*/  LD.E R19, desc[UR36][R6.64] ;  /* 0x0000002406137980 */ /* 0x000162000c101900 */
[----:B------:R-:W-:Y:S05]  /*0d10*/  BRA `(.L_x_8) ;  /* 0x0000000000247947 */ /* 0x000fea0003800000 */
.L_x_7:
[----:B------:R-:W-:Y:S02]  /*0d20*/  ULDC.64 UR4, c[0x0][0x588] ;  /* 0x0001620000047ab9 */ /* 0x000fe40000000a00 */
[----:B------:R-:W-:-:S04]  /*0d30*/  ISETP.NE.U32.AND P0, PT, RZ, UR4, PT ;  /* 0x00000004ff007c0c */ /* 0x000fc8000bf05070 */
[----:B------:R-:W-:-:S13]  /*0d40*/  ISETP.NE.AND.EX P0, PT, RZ, UR5, PT, P0 ;  /* 0x00000005ff007c0c */ /* 0x000fda000bf05300 */
[----:B------:R-:W-:Y:S05]  /*0d50*/  @!P0 BRA `(.L_x_9) ;  /* 0x00000000000c8947 */ /* 0x000fea0003800000 */
[----:B------:R-:W0:Y:S02]  /*0d60*/  LDC.64 R6, c[0x0][0x588] ;  /* 0x00016200ff067b82 */ /* 0x000e240000000a00 */
[----:B0-----:R1:W5:Y:S01]  /*0d70*/  LDG.E R19, desc[UR36][R6.64] ;  /* 0x0000002406137981 */ /* 0x001362000c1e1900 */
[----:B------:R-:W-:Y:S05]  /*0d80*/  BRA `(.L_x_8) ;  /* 0x0000000000087947 */ /* 0x000fea0003800000 */
.L_x_9:
[----:B------:R-:W-:Y:S02]  /*0d90*/  ULDC UR4, c[0x0][0x580] ;  /* 0x0001600000047ab9 */ /* 0x000fe40000000800 */
[----:B------:R-:W-:-:S07]  /*0da0*/  IMAD.U32 R19, RZ, RZ, UR4 ;  /* 0x00000004ff137e24 */ /* 0x000fce000f8e00ff */
.L_x_8:
[----:B------:R-:W-:Y:S02]  /*0db0*/  ULDC.64 UR4, c[0x0][0x5a0] ;  /* 0x0001680000047ab9 */ /* 0x000fe40000000a00 */
[----:B------:R-:W-:-:S04]  /*0dc0*/  ISETP.NE.U32.AND P0, PT, RZ, UR4, PT ;  /* 0x00000004ff007c0c */ /* 0x000fc8000bf05070 */
[----:B------:R-:W-:-:S13]  /*0dd0*/  ISETP.NE.AND.EX P0, PT, RZ, UR5, PT, P0 ;  /* 0x00000005ff007c0c */ /* 0x000fda000bf05300 */
[----:B------:R-:W-:Y:S05]  /*0de0*/  @!P0 BRA `(.L_x_10) ;  /* 0x00000000001c8947 */ /* 0x000fea0003800000 */
[----:B01----:R-:W0:Y:S02]  /*0df0*/  LDC.64 R6, c[0x0][0x5a0] ;  /* 0x00016800ff067b82 */ /* 0x003e240000000a00 */
[----:B0-----:R-:W2:Y:S02]  /*0e00*/  LDG.E.64 R6, desc[UR36][R6.64] ;  /* 0x0000002406067981 */ /* 0x001ea4000c1e1b00 */
[----:B--2---:R-:W-:-:S04]  /*0e10*/  ISETP.NE.U32.AND P0, PT, R6, RZ, PT ;  /* 0x000000ff0600720c */ /* 0x004fc80003f05070 */
[----:B------:R-:W-:-:S13]  /*0e20*/  ISETP.NE.AND.EX P0, PT, R7, RZ, PT, P0 ;  /* 0x000000ff0700720c */ /* 0x000fda0003f05300 */
[----:B------:R-:W-:Y:S05]  /*0e30*/  @!P0 BRA `(.L_x_10) ;  /* 0x0000000000088947 */ /* 0x000fea0003800000 */
[----:B------:R0:W5:Y:S01]  /*0e40*/  LD.E R88, desc[UR36][R6.64] ;  /* 0x0000002406587980 */ /* 0x000162000c101900 */
[----:B------:R-:W-:Y:S05]  /*0e50*/  BRA `(.L_x_11) ;  /* 0x0000000000247947 */ /* 0x000fea0003800000 */
.L_x_10:
[----:B------:R-:W-:Y:S02]  /*0e60*/  ULDC.64 UR4, c[0x0][0x590] ;  /* 0x0001640000047ab9 */ /* 0x000fe40000000a00 */
[----:B------:R-:W-:-:S04]  /*0e70*/  ISETP.NE.U32.AND P0, PT, RZ, UR4, PT ;  /* 0x00000004ff007c0c */ /* 0x000fc8000bf05070 */
[----:B------:R-:W-:-:S13]  /*0e80*/  ISETP.NE.AND.EX P0, PT, RZ, UR5, PT, P0 ;  /* 0x00000005ff007c0c */ /* 0x000fda000bf05300 */
[----:B------:R-:W-:Y:S05]  /*0e90*/  @!P0 BRA `(.L_x_12) ;  /* 0x00000000000c8947 */ /* 0x000fea0003800000 */
[----:B------:R-:W2:Y:S02]  /*0ea0*/  LDC.64 R88, c[0x0][0x590] ;  /* 0x00016400ff587b82 */ /* 0x000ea40000000a00 */
[----:B--2---:R2:W5:Y:S01]  /*0eb0*/  LDG.E R88, desc[UR36][R88.64] ;  /* 0x0000002458587981 */ /* 0x004562000c1e1900 */
[----:B------:R-:W-:Y:S05]  /*0ec0*/  BRA `(.L_x_11) ;  /* 0x0000000000087947 */ /* 0x000fea0003800000 */
.L_x_12:
[----:B------:R-:W-:Y:S02]  /*0ed0*/  ULDC UR4, c[0x0][0x584] ;  /* 0x0001610000047ab9 */ /* 0x000fe40000000800 */
[----:B------:R-:W-:-:S07]  /*0ee0*/  IMAD.U32 R88, RZ, RZ, UR4 ;  /* 0x00000004ff587e24 */ /* 0x000fce000f8e00ff */
.L_x_11:
[----:B------:R-:W-:-:S13]  /*0ef0*/  LOP3.LUT P0, RZ, R0, 0xff, RZ, 0xc0, !PT ;  /* 0x000000ff00ff7812 */ /* 0x000fda000780c0ff */
[----:B------:R-:W-:Y:S05]  /*0f00*/  @!P0 EXIT ;  /* 0x000000000000894d */ /* 0x000fea0003800000 */
[----:B------:R-:W3:Y:S01]  /*0f10*/  LDC R90, c[0x0][0x658] ;  /* 0x00019600ff5a7b82 */ /* 0x000ee20000000800 */
[----:B------:R-:W-:Y:S01]  /*0f20*/  ULDC.64 UR6, c[0x0][0x288] ;  /* 0x0000a20000067ab9 */ /* 0x000fe20000000a00 */
[----:B------:R-:W-:Y:S01]  /*0f30*/  LOP3.LUT R14, R14, 0x1, RZ, 0xc0, !PT ;  /* 0x000000010e0e7812 */ /* 0x000fe200078ec0ff */
[----:B------:R-:W-:Y:S01]  /*0f40*/  UIADD3 UR4, UR7, 0x7f, URZ ;  /* 0x0000007f07047890 */ /* 0x000fe2000fffe03f */
[----:B------:R-:W-:Y:S01]  /*0f50*/  SHF.R.U32.HI R0, RZ, 0x2, R3 ;  /* 0x00000002ff007819 */ /* 0x000fe20000011603 */
[----:B01----:R-:W-:Y:S01]  /*0f60*/  IMAD.MOV.U32 R7, RZ, RZ, -0x1 ;  /* 0xffffffffff077424 */ /* 0x003fe200078e00ff */
[----:B------:R-:W-:Y:S01]  /*0f70*/  SHF.R.U32.HI R4, RZ, 0x1, R4 ;  /* 0x00000001ff047819 */ /* 0x000fe20000011604 */
[----:B------:R-:W-:Y:S01]  /*0f80*/  USHF.R.S32.HI UR5, URZ, 0x1f, UR4 ;  /* 0x0000001f3f057899 */ /* 0x000fe20008011404 */
[----:B------:R-:W0:Y:S01]  /*0f90*/  LDC.64 R92, c[0x0][0x5c8] ;  /* 0x00017200ff5c7b82 */ /* 0x000e220000000a00 */
[----:B------:R-:W-:Y:S01]  /*0fa0*/  IMAD.SHL.U32 R5, R14, 0x40, RZ ;  /* 0x000000400e057824 */ /* 0x000fe200078e00ff */
[----:B------:R-:W-:Y:S01]  /*0fb0*/  LOP3.LUT R0, R0, 0x7, RZ, 0xc0, !PT ;  /* 0x0000000700007812 */ /* 0x000fe200078ec0ff */
[----:B------:R-:W-:Y:S01]  /*0fc0*/  ULEA.HI UR5, UR5, UR4, URZ, 0x7 ;  /* 0x0000000405057291 */ /* 0x000fe2000f8f383f */
[----:B------:R-:W-:Y:S01]  /*0fd0*/  LOP3.LUT R23, R4, 0x30, RZ, 0xc0, !PT ;  /* 0x0000003004177812 */ /* 0x000fe200078ec0ff */
[----:B------:R-:W-:Y:S01]  /*0fe0*/  IMAD.MOV.U32 R9, RZ, RZ, 0x1 ;  /* 0x00000001ff097424 */ /* 0x000fe200078e00ff */
[--C-:B------:R-:W-:Y:S01]  /*0ff0*/  LOP3.LUT R22, R5, 0x40, R0.reuse, 0xe2, !PT ;  /* 0x0000004005167812 */ /* 0x100fe200078ee200 */
[----:B------:R-:W-:Y:S01]  /*1000*/  USHF.R.S32.HI UR43, URZ, 0x7, UR5 ;  /* 0x000000073f2b7899 */ /* 0x000fe20008011405 */
[----:B------:R-:W1:Y:S01]  /*1010*/  LDC R95, c[0x0][0x600] ;  /* 0x00018000ff5f7b82 */ /* 0x000e620000000800 */
[-C--:B------:R-:W-:Y:S01]  /*1020*/  IADD3 R5, RZ, -R23.reuse, -R0 ;  /* 0x80000017ff057210 */ /* 0x080fe20007ffe800 */
[----:B------:R-:W-:Y:S01]  /*1030*/  IMAD.U32 R6, RZ, RZ, UR6 ;  /* 0x00000006ff067e24 */ /* 0x000fe2000f8e00ff */
[C---:B--2---:R-:W-:Y:S01]  /*1040*/  LOP3.LUT R89, R3.reuse, 0x3, RZ, 0xc0, !PT ;  /* 0x0000000303597812 */ /* 0x044fe200078ec0ff */
[----:B------:R-:W-:Y:S01]  /*1050*/  UISETP.LT.AND UP0, UPT, UR43, 0x1, UPT ;  /* 0x000000012b00788c */ /* 0x000fe2000bf01270 */
[----:B------:R-:W-:Y:S01]  /*1060*/  LOP3.LUT R94, R3, 0x80, RZ, 0xc0, !PT ;  /* 0x00000080035e7812 */ /* 0x000fe200078ec0ff */
[----:B------:R-:W-:Y:S01]  /*1070*/  IMAD R5, R14, -0x40, R5 ;  /* 0xffffffc00e057824 */ /* 0x000fe200078e0205 */
[----:B------:R-:W-:Y:S01]  /*1080*/  ULDC UR4, c[0x0][0x284] ;  /* 0x0000a10000047ab9 */ /* 0x000fe20000000800 */
[-C--:B---3--:R-:W-:Y:S01]  /*1090*/  SHF.L.U32 R7, R7, R90.reuse, RZ ;  /* 0x0000005a07077219 */ /* 0x088fe200000006ff */
[----:B------:R-:W-:Y:S01]  /*10a0*/  USEL UR44, UR43, 0x1, UP0 ;  /* 0x000000012b2c7887 */ /* 0x000fe20008000000 */
[----:B------:R-:W-:Y:S01]  /*10b0*/  LOP3.LUT R22, R22, R23, RZ, 0xfc, !PT ;  /* 0x0000001716167212 */ /* 0x000fe200078efcff */
[----:B------:R-:W-:Y:S01]  /*10c0*/  IMAD R89, R89, -0x2, R6 ;  /* 0xfffffffe59597824 */ /* 0x000fe200078e0206 */
[----:B------:R-:W-:Y:S01]  /*10d0*/  SHF.L.U32 R90, R9, R90, RZ ;  /* 0x0000005a095a7219 */ /* 0x000fe200000006ff */
[----:B------:R-:W-:Y:S01]  /*10e0*/  VIADD R97, R5, UR4 ;  /* 0x0000000405617c36 */ /* 0x000fe20008000000 */
[----:B------:R-:W-:Y:S01]  /*10f0*/  LOP3.LUT R98, R18, 0x1, RZ, 0xfc, !PT ;  /* 0x0000000112627812 */ /* 0x000fe200078efcff */
[----:B------:R-:W-:Y:S01]  /*1100*/  IMAD.MOV.U32 R23, RZ, RZ, RZ ;  /* 0x000000ffff177224 */ /* 0x000fe200078e00ff */
[C---:B0-----:R-:W-:Y:S01]  /*1110*/  SHF.L.U64.HI R91, R92.reuse, 0x3, R93 ;  /* 0x000000035c5b7819 */ /* 0x041fe2000001025d */
[----:B------:R-:W-:Y:S01]  /*1120*/  IMAD.SHL.U32 R92, R92, 0x8, RZ ;  /* 0x000000085c5c7824 */ /* 0x000fe200078e00ff */
[----:B------:R-:W-:Y:S01]  /*1130*/  SHF.R.U32.HI R94, RZ, 0x7, R94 ;  /* 0x00000007ff5e7819 */ /* 0x000fe2000001165e */
[----:B------:R-:W-:Y:S01]  /*1140*/  IMAD.SHL.U32 R93, R3, 0x2, RZ ;  /* 0x00000002035d7824 */ /* 0x000fe200078e00ff */
[----:B------:R-:W-:Y:S01]  /*1150*/  LOP3.LUT R96, RZ, R7, RZ, 0x33, !PT ;  /* 0x00000007ff607212 */ /* 0x000fe200078e33ff */
[----:B------:R-:W-:Y:S01]  /*1160*/  UIADD3 UR44, UR43, -UR44, URZ ;  /* 0x8000002c2b2c7290 */ /* 0x000fe2000fffe03f */
[----:B------:R-:W-:Y:S01]  /*1170*/  UMOV UR40, URZ ;  /* 0x0000003f00287c82 */ /* 0x000fe20008000000 */
[----:B-1----:R-:W-:Y:S01]  /*1180*/  VIADD R95, R95, 0xffffffff ;  /* 0xffffffff5f5f7836 */ /* 0x002fe20000000000 */
[----:B------:R-:W-:-:S09]  /*1190*/  UMOV UR42, URZ ;  /* 0x0000003f002a7c82 */ /* 0x000fd20008000000 */
.L_x_158:
[----:B0-----:R-:W0:Y:S01]  /*11a0*/  SHFL.IDX PT, R0, R94, RZ, 0x1f ;  /* 0x00001fff5e007589 */ /* 0x001e2200000e0000 */
[----:B-1----:R-:W1:Y:S01]  /*11b0*/  S2UR UR7, SR_CgaCtaId ;  /* 0x00000000000779c3 */ /* 0x002e620000008800 */
[----:B------:R-:W-:Y:S01]  /*11c0*/  UMOV UR6, 0x400 ;  /* 0x0000040000067882 */ /* 0x000fe20000000000 */
[----:B0-----:R-:W-:Y:S01]  /*11d0*/  R2UR UR4, R0 ;  /* 0x00000000000472ca */ /* 0x001fe200000e0000 */
[----:B-1----:R-:W-:-:S12]  /*11e0*/  ULEA UR46, UR7, UR6, 0x18 ;  /* 0x00000006072e7291 */ /* 0x002fd8000f8ec03f */
[----:B------:R-:W-:-:S04]  /*11f0*/  ULEA.HI UR5, UR4, UR4, URZ, 0x1 ;  /* 0x0000000404057291 */ /* 0x000fc8000f8f083f */
[----:B------:R-:W-:-:S04]  /*1200*/  ULOP3.LUT UR5, UR5, 0x7fffe, URZ, 0xc0, !UPT ;  /* 0x0007fffe05057892 */ /* 0x000fc8000f8ec03f */
[----:B------:R-:W-:-:S03]  /*1210*/  UIADD3 UR5, UR4, -UR5, URZ ;  /* 0x8000000504057290 */ /* 0x000fc6000fffe03f */
[----:B------:R-:W-:Y:S01]  /*1220*/  ULDC UR4, c[0x0][0x28c] ;  /* 0x0000a30000047ab9 */ /* 0x000fe20000000800 */
[----:B------:R-:W-:Y:S01]  /*1230*/  ULEA UR5, UR5, UR46, 0xd ;  /* 0x0000002e05057291 */ /* 0x000fe2000f8e683f */
[----:B------:R-:W-:-:S03]  /*1240*/  ISETP.LT.AND P0, PT, RZ, UR4, PT ;  /* 0x00000004ff007c0c */ /* 0x000fc6000bf01270 */
[----:B------:R-:W-:-:S04]  /*1250*/  UIADD3 UR5, UR5, 0x100, URZ ;  /* 0x0000010005057890 */ /* 0x000fc8000fffe03f */
[----:B------:R-:W-:-:S04]  /*1260*/  USHF.R.U32.HI UR5, URZ, 0x4, UR5 ;  /* 0x000000043f057899 */ /* 0x000fc80008011605 */
[----:B------:R-:W-:-:S04]  /*1270*/  ULOP3.LUT UR5, UR5, 0x3fff, URZ, 0xc0, !UPT ;  /* 0x00003fff05057892 */ /* 0x000fc8000f8ec03f */
[----:B------:R-:W-:Y:S01]  /*1280*/  ULOP3.LUT UR45, UR5, 0x10000, URZ, 0xfc, !UPT ;  /* 0x00010000052d7892 */ /* 0x000fe2000f8efc3f */
[----:B--2345:R-:W-:Y:S11]  /*1290*/  @P0 BRA `(.L_x_13) ;  /* 0x0000000000400947 */ /* 0x03cff60003800000 */
[----:B------:R-:W-:Y:S01]  /*12a0*/  MOV R0, 0x0 ;  /* 0x0000000000007802 */ /* 0x000fe20000000f00 */
[----:B------:R-:W-:Y:S01]  /*12b0*/  ULDC.64 UR4, c[0x4][0x68] ;  /* 0x01001a0000047ab9 */ /* 0x000fe20000000a00 */
[----:B------:R-:W-:Y:S01]  /*12c0*/  ULDC.64 UR6, c[0x4][0x8] ;  /* 0x0100020000067ab9 */ /* 0x000fe20000000a00 */
[----:B------:R-:W-:Y:S01]  /*12d0*/  IMAD.U32 R4, RZ, RZ, UR4 ;  /* 0x00000004ff047e24 */ /* 0x000fe2000f8e00ff */
[----:B------:R0:W1:Y:S01]  /*12e0*/  LDC.64 R14, c[0x4][R0] ;  /* 0x01000000000e7b82 */ /* 0x0000620000000a00 */
[----:B------:R-:W-:Y:S01]  /*12f0*/  IMAD.U32 R5, RZ, RZ, UR5 ;  /* 0x00000005ff057e24 */ /* 0x000fe2000f8e00ff */
[----:B------:R-:W-:Y:S01]  /*1300*/  ULDC.64 UR4, c[0x4][0x70] ;  /* 0x01001c0000047ab9 */ /* 0x000fe20000000a00 */
[----:B------:R-:W-:Y:S02]  /*1310*/  IMAD.U32 R10, RZ, RZ, UR6 ;  /* 0x00000006ff0a7e24 */ /* 0x000fe4000f8e00ff */
[----:B------:R-:W-:Y:S02]  /*1320*/  IMAD.U32 R6, RZ, RZ, UR4 ;  /* 0x00000004ff067e24 */ /* 0x000fe4000f8e00ff */
[----:B------:R-:W-:-:S02]  /*1330*/  IMAD.U32 R7, RZ, RZ, UR5 ;  /* 0x00000005ff077e24 */ /* 0x000fc4000f8e00ff */
[----:B------:R-:W-:Y:S02]  /*1340*/  IMAD.U32 R11, RZ, RZ, UR7 ;  /* 0x00000007ff0b7e24 */ /* 0x000fe4000f8e00ff */
[----:B------:R-:W-:Y:S02]  /*1350*/  IMAD.MOV.U32 R8, RZ, RZ, 0x1e1 ;  /* 0x000001e1ff087424 */ /* 0x000fe400078e00ff */
[----:B------:R-:W-:Y:S02]  /*1360*/  IMAD.MOV.U32 R12, RZ, RZ, 0x1 ;  /* 0x00000001ff0c7424 */ /* 0x000fe400078e00ff */
[----:B0-----:R-:W-:-:S07]  /*1370*/  IMAD.MOV.U32 R13, RZ, RZ, RZ ;  /* 0x000000ffff0d7224 */ /* 0x001fce00078e00ff */
[----:B------:R-:W-:-:S07]  /*1380*/  LEPC R20, `(.L_x_13) ;  /* 0x000000001014794e */ /* 0x000fce0000000000 */
[----:B-1---5:R-:W-:Y:S05]  /*1390*/  CALL.ABS.NOINC R14 ;  /* 0x000000000e007343 */ /* 0x022fea0003c00000 */
.L_x_13:
[----:B------:R-:W-:-:S13]  /*13a0*/  ISETP.NE.AND P0, PT, R98, 0x3, PT ;  /* 0x000000036200780c */ /* 0x000fda0003f05270 */
[----:B------:R-:W-:Y:S05]  /*13b0*/  @!P0 BRA `(.L_x_14) ;  /* 0x0000000000048947 */ /* 0x000fea0003800000 */
[----:B------:R-:W-:Y:S01]  /*13c0*/  BPT.TRAP 0x1 ;  /* 0x000000040000795c */ /* 0x000fe20000300000 */
.L_x_14:
[----:B------:R-:W-:Y:S02]  /*13d0*/  IMAD.U32 R3, RZ, RZ, UR42 ;  /* 0x0000002aff037e24 */ /* 0x000fe4000f8e00ff */
[----:B------:R-:W-:-:S03]  /*13e0*/  IMAD.U32 R0, RZ, RZ, UR40 ;  /* 0x00000028ff007e24 */ /* 0x000fc6000f8e00ff */
[----:B------:R-:W-:Y:S02]  /*13f0*/  LEA R3, R3, UR46, 0x3 ;  /* 0x0000002e03037c11 */ /* 0x000fe4000f8e18ff */
[----:B------:R-:W-:-:S04]  /*1400*/  SHF.L.U32 R0, R0, 0x1f, RZ ;  /* 0x0000001f00007819 */ /* 0x000fc800000006ff */
[----:B------:R0:W1:Y:S01]  /*1410*/  SYNCS.PHASECHK.TRANS64.TRYWAIT P1, [R3+URZ], R0 ;  /* 0x00000000030075a7 */ /* 0x000062000802017f */
[----:B------:R-:W-:Y:S05]  /*1420*/  @!P0 BRA `(.L_x_15) ;  /* 0x0000000000048947 */ /* 0x000fea0003800000 */
[----:B------:R-:W-:Y:S01]  /*1430*/  BPT.TRAP 0x1 ;  /* 0x000000040000795c */ /* 0x000fe20000300000 */
.L_x_15:
[----:B------:R-:W-:-:S05]  /*1440*/  IMAD.U32 R4, RZ, RZ, UR44 ;  /* 0x0000002cff047e24 */ /* 0x000fca000f8e00ff */
[----:B------:R-:W-:Y:S01]  /*1450*/  ISETP.GE.AND P2, PT, R4, 0x1, PT ;  /* 0x000000010400780c */ /* 0x000fe20003f46270 */
[----:B-1----:R-:W-:-:S12]  /*1460*/  @P1 BRA `(.L_x_16) ;  /* 0x0000000000081947 */ /* 0x002fd80003800000 */
[----:B------:R-:W1:Y:S02]  /*1470*/  SYNCS.PHASECHK.TRANS64.TRYWAIT P1, [R3+URZ], R0 ;  /* 0x00000000030075a7 */ /* 0x000e64000802017f */
[----:B-1----:R-:W-:Y:S05]  /*1480*/  @!P1 BRA `(.L_x_17) ;  /* 0x00000068006c9947 */ /* 0x002fea0003800000 */
.L_x_16:
[----:B------:R-:W-:Y:S05]  /*1490*/  WARPSYNC.ALL ;  /* 0x0000000000007948 */ /* 0x000fea0003800000 */
[----:B------:R-:W-:Y:S01]  /*14a0*/  UIADD3 UR4, UR46, 0x18100, URZ ;  /* 0x000181002e047890 */ /* 0x000fe2000fffe03f */
[----:B------:R-:W-:Y:S01]  /*14b0*/  WARPGROUP.ARRIVE ;  /* 0x00000000000079c5 */ /* 0x000fe20000000000 */
[----:B------:R-:W-:Y:S02]  /*14c0*/  ULEA UR5, UR42, UR45, 0xb ;  /* 0x0000002d2a057291 */ /* 0x000fe4000f8e583f */
[----:B------:R-:W-:Y:S01]  /*14d0*/  USHF.R.U32.HI UR4, URZ, 0x4, UR4 ;  /* 0x000000043f047899 */ /* 0x000fe20008011604 */
[----:B------:R-:W-:Y:S01]  /*14e0*/  UMOV UR9, 0x40000040 ;  /* 0x4000004000097882 */ /* 0x000fe20000000000 */
[----:B------:R-:W-:-:S02]  /*14f0*/  UMOV UR11, 0x40000040 ;  /* 0x40000040000b7882 */ /* 0x000fc40000000000 */
[----:B------:R-:W-:Y:S01]  /*1500*/  ULOP3.LUT UR4, UR4, 0x3fff, URZ, 0xc0, !UPT ;  /* 0x00003fff04047892 */ /* 0x000fe2000f8ec03f */
[----:B------:R-:W-:-:S03]  /*1510*/  UMOV UR8, UR5 ;  /* 0x0000000500087c82 */ /* 0x000fc60008000000 */
[----:B------:R-:W-:-:S04]  /*1520*/  ULOP3.LUT UR4, UR4, 0x10000, URZ, 0xfc, !UPT ;  /* 0x0001000004047892 */ /* 0x000fc8000f8efc3f */
[----:B------:R-:W-:-:S07]  /*1530*/  ULEA UR6, UR42, UR4, 0xb ;  /* 0x000000042a067291 */ /* 0x000fce000f8e583f */
[----:B------:R-:W-:Y:S02]  /*1540*/  UMOV UR10, UR6 ;  /* 0x00000006000a7c82 */ /* 0x000fe40008000000 */
[----:B------:R-:W-:Y:S01]  /*1550*/  HGMMA.64x128x16.F32 R24, gdesc[UR8], RZ, !UPT, gsb0 ;  /* 0x01e00000081879f0 */ /* 0x000fe2000c0008ff */
[----:B------:R-:W-:Y:S02]  /*1560*/  UIADD3 UR8, UR5, 0x2, URZ ;  /* 0x0000000205087890 */ /* 0x000fe4000fffe03f */
[----:B------:R-:W-:Y:S01]  /*1570*/  UIADD3 UR10, UR6, 0x2, URZ ;  /* 0x00000002060a7890 */ /* 0x000fe2000fffe03f */
[----:B------:R-:W-:Y:S01]  /*1580*/  UMOV UR9, 0x40000040 ;  /* 0x4000004000097882 */ /* 0x000fe20000000000 */
[----:B------:R-:W-:Y:S01]  /*1590*/  UMOV UR11, 0x40000040 ;  /* 0x40000040000b7882 */ /* 0x000fe20000000000 */
[----:B------:R-:W-:Y:S02]  /*15a0*/  WARPGROUP.DEPBAR.LE gsb0, 0x0 ;  /* 0x00008000000079c5 */ /* 0x000fe40000010000 */
[----:B------:R-:W-:-:S06]  /*15b0*/  WARPGROUP.ARRIVE ;  /* 0x00000000000079c5 */ /* 0x000fcc0000000000 */
[----:B------:R-:W-:Y:S01]  /*15c0*/  HGMMA.64x128x16.F32 R24, gdesc[UR8], R24, gsb0 ;  /* 0x01e00000081879f0 */ /* 0x000fe20008000818 */
        /* <DEDUP_REMOVED lines=41> */
[----:B------:R-:W-:Y:S03]  /*1860*/  HGMMA.64x128x16.F32 R24, gdesc[UR8], R24, gsb0 ;  /* 0x01e00000081879f0 */ /* 0x000fe60008000818 */
[----:B------:R-:W-:Y:S02]  /*1870*/  WARPGROUP.DEPBAR.LE gsb0, 0x0 ;  /* 0x00008000000079c5 */ /* 0x000fe40000010000 */
[----:B------:R-:W-:Y:S05]  /*1880*/  @!P2 BRA `(.L_x_18) ;  /* 0x00000004008ca947 */ /* 0x000fea0003800000 */
[----:B------:R-:W-:Y:S01]  /*1890*/  UIADD3 UR5, UR42, 0x1, URZ ;  /* 0x000000012a057890 */ /* 0x000fe2000fffe03f */
[----:B01----:R-:W-:-:S03]  /*18a0*/  IMAD.U32 R0, RZ, RZ, UR44 ;  /* 0x0000002cff007e24 */ /* 0x003fc6000f8e00ff */
[----:B------:R-:W-:-:S04]  /*18b0*/  UISETP.NE.AND UP0, UPT, UR5, 0x3, UPT ;  /* 0x000000030500788c */ /* 0x000fc8000bf05270 */
[----:B------:R-:W-:Y:S02]  /*18c0*/  USEL UR6, URZ, 0x1, UP0 ;  /* 0x000000013f067887 */ /* 0x000fe40008000000 */
[----:B------:R-:W-:Y:S02]  /*18d0*/  USEL UR5, UR5, URZ, UP0 ;  /* 0x0000003f05057287 */ /* 0x000fe40008000000 */
[----:B------:R-:W-:-:S06]  /*18e0*/  ULOP3.LUT UR6, UR40, UR6, URZ, 0x3c, !UPT ;  /* 0x0000000628067292 */ /* 0x000fcc000f8e3c3f */
[----:B------:R-:W-:Y:S01]  /*18f0*/  IMAD.U32 R5, RZ, RZ, UR6 ;  /* 0x00000006ff057e24 */ /* 0x000fe2000f8e00ff */
[----:B------:R-:W-:-:S06]  /*1900*/  UMOV UR6, UR42 ;  /* 0x0000002a00067c82 */ /* 0x000fcc0008000000 */
.L_x_25:
[----:B01----:R-:W-:Y:S05]  /*1910*/  @!P0 BRA `(.L_x_19) ;  /* 0x0000000000048947 */ /* 0x003fea0003800000 */
[----:B------:R-:W-:Y:S01]  /*1920*/  BPT.TRAP 0x1 ;  /* 0x000000040000795c */ /* 0x000fe20000300000 */
.L_x_19:
[----:B------:R-:W0:Y:S01]  /*1930*/  S2UR UR8, SR_CgaCtaId ;  /* 0x00000000000879c3 */ /* 0x000e220000008800 */
[----:B------:R-:W-:Y:S01]  /*1940*/  UMOV UR7, 0x400 ;  /* 0x0000040000077882 */ /* 0x000fe20000000000 */
[----:B------:R-:W-:Y:S01]  /*1950*/  SHF.L.U32 R3, R5, 0x1f, RZ ;  /* 0x0000001f05037819 */ /* 0x000fe200000006ff */
[----:B0-----:R-:W-:-:S04]  /*1960*/  ULEA UR7, UR8, UR7, 0x18 ;  /* 0x0000000708077291 */ /* 0x001fc8000f8ec03f */
[----:B------:R-:W-:-:S09]  /*1970*/  ULEA UR8, UR5, UR7, 0x3 ;  /* 0x0000000705087291 */ /* 0x000fd2000f8e183f */
[----:B------:R0:W1:Y:S01]  /*1980*/  SYNCS.PHASECHK.TRANS64.TRYWAIT P1, [UR8], R3 ;  /* 0x00000003ff0075a7 */ /* 0x0000620008020148 */
[----:B------:R-:W-:Y:S05]  /*1990*/  @!P0 BRA `(.L_x_20) ;  /* 0x0000000000048947 */ /* 0x000fea0003800000 */
[----:B------:R-:W-:Y:S01]  /*19a0*/  BPT.TRAP 0x1 ;  /* 0x000000040000795c */ /* 0x000fe20000300000 */
.L_x_20:
[----:B-1----:R-:W-:Y:S05]  /*19b0*/  @P1 BRA `(.L_x_21) ;  /* 0x0000000000081947 */ /* 0x002fea0003800000 */
[----:B------:R-:W1:Y:S02]  /*19c0*/  SYNCS.PHASECHK.TRANS64.TRYWAIT P1, [UR8], R3 ;  /* 0x00000003ff0075a7 */ /* 0x000e640008020148 */
[----:B-1----:R-:W-:Y:S05]  /*19d0*/  @!P1 BRA `(.L_x_22) ;  /* 0x00000064002c9947 */ /* 0x002fea0003800000 */
.L_x_21:
[----:B------:R-:W-:Y:S01]  /*19e0*/  ULEA UR12, UR5, UR45, 0xb ;  /* 0x0000002d050c7291 */ /* 0x000fe2000f8e583f */
[----:B------:R-:W-:Y:S01]  /*19f0*/  WARPGROUP.ARRIVE ;  /* 0x00000000000079c5 */ /* 0x000fe20000000000 */
[----:B------:R-:W-:Y:S01]  /*1a00*/  ULEA UR13, UR5, UR4, 0xb ;  /* 0x00000004050d7291 */ /* 0x000fe2000f8e583f */
[----:B------:R-:W-:Y:S01]  /*1a10*/  UMOV UR9, 0x40000040 ;  /* 0x4000004000097882 */ /* 0x000fe20000000000 */
[----:B------:R-:W-:-:S03]  /*1a20*/  UMOV UR11, 0x40000040 ;  /* 0x40000040000b7882 */ /* 0x000fc60000000000 */
[----:B------:R-:W-:Y:S02]  /*1a30*/  UMOV UR8, UR12 ;  /* 0x0000000c00087c82 */ /* 0x000fe40008000000 */
[----:B------:R-:W-:Y:S02]  /*1a40*/  UMOV UR10, UR13 ;  /* 0x0000000d000a7c82 */ /* 0x000fe40008000000 */
[----:B------:R-:W-:Y:S01]  /*1a50*/  HGMMA.64x128x16.F32 R24, gdesc[UR8], R24, gsb0 ;  /* 0x01e00000081879f0 */ /* 0x000fe20008000818 */
[----:B------:R-:W-:Y:S02]  /*1a60*/  UIADD3 UR8, UR12, 0x2, URZ ;  /* 0x000000020c087890 */ /* 0x000fe4000fffe03f */
[----:B------:R-:W-:Y:S01]  /*1a70*/  UIADD3 UR10, UR13, 0x2, URZ ;  /* 0x000000020d0a7890 */ /* 0x000fe2000fffe03f */
[----:B------:R-:W-:Y:S01]  /*1a80*/  UMOV UR9, 0x40000040 ;  /* 0x4000004000097882 */ /* 0x000fe20000000000 */
[----:B------:R-:W-:Y:S01]  /*1a90*/  UMOV UR11, 0x40000040 ;  /* 0x40000040000b7882 */ /* 0x000fe20000000000 */
[----:B------:R-:W-:-:S02]  /*1aa0*/  WARPGROUP.DEPBAR.LE gsb0, 0x0 ;  /* 0x00008000000079c5 */ /* 0x000fc40000010000 */
        /* <DEDUP_REMOVED lines=46> */
[----:B------:R-:W-:Y:S01]  /*1d90*/  BPT.TRAP 0x1 ;  /* 0x000000040000795c */ /* 0x000fe20000300000 */
.L_x_23:
[----:B------:R-:W-:Y:S01]  /*1da0*/  ULEA UR7, UR6, UR7, 0x3 ;  /* 0x0000000706077291 */ /* 0x000fe2000f8e183f */
[----:B------:R-:W-:-:S03]  /*1db0*/  ISETP.GT.U32.AND P1, PT, R18, 0x1, PT ;  /* 0x000000011200780c */ /* 0x000fc60003f24070 */
[----:B------:R-:W-:-:S04]  /*1dc0*/  UIADD3 UR7, UR7, 0x18, URZ ;  /* 0x0000001807077890 */ /* 0x000fc8000fffe03f */
[----:B------:R-:W-:-:S09]  /*1dd0*/  UPRMT UR7, URZ, 0x654, UR7 ;  /* 0x000006543f077896 */ /* 0x000fd20008000007 */
[----:B------:R-:W-:Y:S01]  /*1de0*/  SYNCS.ARRIVE.TRANS64.RED.A1T0 RZ, [UR7], RZ ;  /* 0x000000ffffff79a7 */ /* 0x000fe20008100407 */
[----:B------:R-:W-:Y:S05]  /*1df0*/  @P1 BRA `(.L_x_24) ;  /* 0x0000000000041947 */ /* 0x000fea0003800000 */
[----:B------:R-:W-:Y:S01]  /*1e00*/  BPT.TRAP 0x1 ;  /* 0x000000040000795c */ /* 0x000fe20000300000 */
.L_x_24:
[----:B------:R-:W-:Y:S01]  /*1e10*/  UIADD3 UR5, UR5, 0x1, URZ ;  /* 0x0000000105057890 */ /* 0x000fe2000fffe03f */
[C---:B------:R-:W-:Y:S01]  /*1e20*/  ISETP.GT.AND P1, PT, R0.reuse, 0x1, PT ;  /* 0x000000010000780c */ /* 0x040fe20003f24270 */
[----:B------:R-:W-:Y:S01]  /*1e30*/  UIADD3 UR6, UR6, 0x1, URZ ;  /* 0x0000000106067890 */ /* 0x000fe2000fffe03f */
[----:B------:R-:W-:Y:S01]  /*1e40*/  VIADD R0, R0, 0xffffffff ;  /* 0xffffffff00007836 */ /* 0x000fe20000000000 */
[----:B------:R-:W-:Y:S02]  /*1e50*/  UISETP.NE.AND UP0, UPT, UR5, 0x3, UPT ;  /* 0x000000030500788c */ /* 0x000fe4000bf05270 */
[----:B------:R-:W-:Y:S02]  /*1e60*/  UISETP.NE.AND UP1, UPT, UR6, 0x3, UPT ;  /* 0x000000030600788c */ /* 0x000fe4000bf25270 */
[----:B------:R-:W-:Y:S02]  /*1e70*/  USEL UR7, URZ, 0x1, UP0 ;  /* 0x000000013f077887 */ /* 0x000fe40008000000 */
[----:B------:R-:W-:-:S02]  /*1e80*/  USEL UR5, UR5, URZ, UP0 ;  /* 0x0000003f05057287 */ /* 0x000fc40008000000 */
[----:B------:R-:W-:Y:S02]  /*1e90*/  USEL UR6, UR6, URZ, UP1 ;  /* 0x0000003f06067287 */ /* 0x000fe40008800000 */
[----:B------:R-:W-:Y:S01]  /*1ea0*/  LOP3.LUT R5, R5, UR7, RZ, 0x3c, !PT ;  /* 0x0000000705057c12 */ /* 0x000fe2000f8e3cff */
[----:B------:R-:W-:Y:S09]  /*1eb0*/  @P1 BRA `(.L_x_25) ;  /* 0xfffffff800941947 */ /* 0x000ff2000383ffff */
.L_x_18:
[----:B01----:R-:W0:Y:S02]  /*1ec0*/  LDC R0, c[0x0][0x28c] ;  /* 0x0000a300ff007b82 */ /* 0x003e240000000800 */
[----:B0-----:R-:W-:-:S13]  /*1ed0*/  ISETP.GE.AND P1, PT, R0, 0x1, PT ;  /* 0x000000010000780c */ /* 0x001fda0003f26270 */
[----:B------:R-:W-:Y:S05]  /*1ee0*/  @!P1 BRA `(.L_x_26) ;  /* 0x0000000000409947 */ /* 0x000fea0003800000 */
[----:B------:R-:W-:Y:S05]  /*1ef0*/  @!P0 BRA `(.L_x_27) ;  /* 0x0000000000048947 */ /* 0x000fea0003800000 */
[----:B------:R-:W-:Y:S01]  /*1f00*/  BPT.TRAP 0x1 ;  /* 0x000000040000795c */ /* 0x000fe20000300000 */
.L_x_27:
[----:B------:R-:W0:Y:S01]  /*1f10*/  S2UR UR7, SR_CgaCtaId ;  /* 0x00000000000779c3 */ /* 0x000e220000008800 */
[----:B------:R-:W-:Y:S01]  /*1f20*/  UIADD3 UR6, UR44, UR42, URZ ;  /* 0x0000002a2c067290 */ /* 0x000fe2000fffe03f */
[----:B------:R-:W-:-:S03]  /*1f30*/  ISETP.GT.U32.AND P0, PT, R18, 0x1, PT ;  /* 0x000000011200780c */ /* 0x000fc60003f04070 */
[----:B------:R-:W-:-:S04]  /*1f40*/  UIMAD.WIDE.U32 UR4, UR6, -0x55555555, URZ ;  /* 0xaaaaaaab060478a5 */ /* 0x000fc8000f8e003f */
[----:B------:R-:W-:-:S03]  /*1f50*/  USHF.R.U32.HI UR4, URZ, 0x1, UR5 ;  /* 0x000000013f047899 */ /* 0x000fc60008011605 */
[----:B------:R-:W-:Y:S01]  /*1f60*/  UMOV UR5, 0x400 ;  /* 0x0000040000057882 */ /* 0x000fe20000000000 */
[----:B------:R-:W-:Y:S02]  /*1f70*/  UIMAD UR6, UR4, -0x3, UR6 ;  /* 0xfffffffd040678a4 */ /* 0x000fe4000f8e0206 */
[----:B0-----:R-:W-:-:S04]  /*1f80*/  ULEA UR5, UR7, UR5, 0x18 ;  /* 0x0000000507057291 */ /* 0x001fc8000f8ec03f */
[----:B------:R-:W-:-:S04]  /*1f90*/  ULEA UR6, UR6, UR5, 0x3 ;  /* 0x0000000506067291 */ /* 0x000fc8000f8e183f */
[----:B------:R-:W-:-:S04]  /*1fa0*/  UIADD3 UR6, UR6, 0x18, URZ ;  /* 0x0000001806067890 */ /* 0x000fc8000fffe03f */
[----:B------:R-:W-:-:S09]  /*1fb0*/  UPRMT UR6, URZ, 0x654, UR6 ;  /* 0x000006543f067896 */ /* 0x000fd20008000006 */
[----:B------:R-:W-:Y:S01]  /*1fc0*/  SYNCS.ARRIVE.TRANS64.RED.A1T0 RZ, [UR6], RZ ;  /* 0x000000ffffff79a7 */ /* 0x000fe20008100406 */
[----:B------:R-:W-:Y:S05]  /*1fd0*/  @P0 BRA `(.L_x_26) ;  /* 0x0000000000040947 */ /* 0x000fea0003800000 */
[----:B------:R-:W-:Y:S01]  /*1fe0*/  BPT.TRAP 0x1 ;  /* 0x000000040000795c */ /* 0x000fe20000300000 */
.L_x_26:
[----:B------:R-:W-:Y:S01]  /*1ff0*/  IMAD.SHL.U32 R6, R100, 0x80, RZ ;  /* 0x0000008064067824 */ /* 0x000fe200078e00ff */
[----:B------:R-:W-:Y:S01]  /*2000*/  UIADD3 UR42, UR43, UR42, URZ ;  /* 0x0000002a2b2a7290 */ /* 0x000fe2000fffe03f */
[----:B------:R-:W-:Y:S01]  /*2010*/  SHF.R.S32.HI R11, RZ, 0x1f, R99 ;  /* 0x0000001fff0b7819 */ /* 0x000fe20000011463 */
[----:B------:R-:W-:Y:S01]  /*2020*/  UISETP.GE.U32.AND UP1, UPT, UR43, 0x3, UPT ;  /* 0x000000032b00788c */ /* 0x000fe2000bf26070 */
[----:B------:R-:W-:Y:S01]  /*2030*/  IMAD.SHL.U32 R10, R101, 0x80, RZ ;  /* 0x00000080650a7824 */ /* 0x000fe200078e00ff */
[----:B------:R-:W-:Y:S01]  /*2040*/  ULDC UR7, c[0x0][0x288] ;  /* 0x0000a20000077ab9 */ /* 0x000fe20000000800 */
[C---:B------:R-:W-:Y:S01]  /*2050*/  LOP3.LUT R8, R6.reuse, 0x6, R93, 0xf8, !PT ;  /* 0x0000000606087812 */ /* 0x040fe200078ef85d */
[----:B------:R-:W-:Y:S01]  /*2060*/  UISETP.GT.U32.AND UP0, UPT, UR42, 0x2, UPT ;  /* 0x000000022a00788c */ /* 0x000fe2000bf04070 */
[----:B------:R-:W-:Y:S01]  /*2070*/  ISETP.GE.AND P0, PT, R6, UR7, PT ;  /* 0x0000000706007c0c */ /* 0x000fe2000bf06270 */
[----:B------:R-:W-:Y:S01]  /*2080*/  ULDC.64 UR4, c[0x0][0x5d0] ;  /* 0x0001740000047ab9 */ /* 0x000fe20000000a00 */
[--C-:B------:R-:W-:Y:S01]  /*2090*/  SHF.R.S32.HI R9, RZ, 0x1f, R8.reuse ;  /* 0x0000001fff097819 */ /* 0x100fe20000011408 */
[----:B------:R-:W-:Y:S01]  /*20a0*/  ULDC UR10, c[0x0][0x284] ;  /* 0x0000a100000a7ab9 */ /* 0x000fe20000000800 */
[----:B------:R-:W-:Y:S01]  /*20b0*/  IMAD R0, R11, UR4, RZ ;  /* 0x000000040b007c24 */ /* 0x000fe2000f8e02ff */
[----:B------:R-:W-:Y:S01]  /*20c0*/  UISETP.LT.U32.AND UP0, UPT, UR43, 0x3, UP0 ;  /* 0x000000032b00788c */ /* 0x000fe20008701070 */
[----:B------:R-:W-:Y:S01]  /*20d0*/  ISETP.GE.OR P0, PT, R10, UR10, P0 ;  /* 0x0000000a0a007c0c */ /* 0x000fe20008706670 */
[----:B------:R-:W-:Y:S01]  /*20e0*/  IMAD.WIDE.U32 R4, R99, UR4, R8 ;  /* 0x0000000463047c25 */ /* 0x000fe2000f8e0008 */
[----:B------:R-:W-:Y:S01]  /*20f0*/  ULDC.64 UR8, c[0x0][0x5c8] ;  /* 0x0001720000087ab9 */ /* 0x000fe20000000a00 */
[----:B------:R-:W-:-:S02]  /*2100*/  USEL UR6, URZ, 0x1, !UP0 ;  /* 0x000000013f067887 */ /* 0x000fc4000c000000 */
[----:B------:R-:W-:Y:S01]  /*2110*/  IMAD R3, R99, UR5, R0 ;  /* 0x0000000563037c24 */ /* 0x000fe2000f8e0200 */
[----:B------:R-:W-:Y:S01]  /*2120*/  @UP1 UIMAD.WIDE.U32 UR4, UR42, -0x55555555, URZ ;  /* 0xaaaaaaab2a0418a5 */ /* 0x000fe2000f8e003f */
[----:B------:R-:W-:Y:S01]  /*2130*/  IMAD.WIDE R100, R101, 0x80, R22 ;  /* 0x0000008065647825 */ /* 0x000fe200078e0216 */
[----:B------:R-:W-:Y:S02]  /*2140*/  ULOP3.LUT UR40, UR40, UR6, URZ, 0x3c, !UPT ;  /* 0x0000000628287292 */ /* 0x000fe4000f8e3c3f */
[----:B------:R-:W-:Y:S01]  /*2150*/  @UP1 USHF.R.U32.HI UR4, URZ, 0x1, UR5 ;  /* 0x000000013f041899 */ /* 0x000fe20008011605 */
[----:B------:R-:W-:Y:S02]  /*2160*/  IMAD.IADD R5, R5, 0x1, R3 ;  /* 0x0000000105057824 */ /* 0x000fe400078e0203 */
[----:B------:R-:W-:Y:S01]  /*2170*/  IMAD R3, R101, UR8, RZ ;  /* 0x0000000865037c24 */ /* 0x000fe2000f8e02ff */
[----:B------:R-:W-:Y:S01]  /*2180*/  @UP1 ULOP3.LUT UR40, UR40, 0x1, UR4, 0x78, !UPT ;  /* 0x0000000128281892 */ /* 0x000fe2000f8e7804 */
[----:B------:R-:W-:-:S04]  /*2190*/  IMAD.WIDE.U32 R102, R100, UR8, R4 ;  /* 0x0000000864667c25 */ /* 0x000fc8000f8e0004 */
[----:B------:R-:W-:Y:S02]  /*21a0*/  IMAD R7, R100, UR9, R3 ;  /* 0x0000000964077c24 */ /* 0x000fe4000f8e0203 */
[----:B------:R-:W-:Y:S01]  /*21b0*/  IMAD.MOV.U32 R0, RZ, RZ, -0x1 ;  /* 0xffffffffff007424 */ /* 0x000fe200078e00ff */
[----:B------:R-:W-:Y:S06]  /*21c0*/  @P0 BRA `(.L_x_28) ;  /* 0x00000040001c0947 */ /* 0x000fec0003800000 */
[----:B-----5:R-:W-:Y:S01]  /*21d0*/  FSETP.NEU.AND P0, PT, R88, RZ, PT ;  /* 0x000000ff5800720b */ /* 0x020fe20003f0d000 */
[----:B------:R-:W-:Y:S01]  /*21e0*/  IMAD.IADD R4, R89, 0x1, -R6 ;  /* 0x0000000159047824 */ /* 0x000fe200078e0a06 */
[----:B------:R-:W-:Y:S01]  /*21f0*/  BSSY B0, `(.L_x_28) ;  /* 0x0000404000007945 */ /* 0x000fe20003800000 */
[----:B------:R-:W-:Y:S02]  /*2200*/  IMAD.IADD R3, R97, 0x1, -R10 ;  /* 0x0000000161037824 */ /* 0x000fe400078e0a0a */
[----:B------:R-:W-:Y:S01]  /*2210*/  IMAD.IADD R113, R103, 0x1, R7 ;  /* 0x0000000167717824 */ /* 0x000fe200078e0207 */
[----:B------:R-:W-:-:S04]  /*2220*/  ISETP.GT.AND P2, PT, R4, RZ, PT ;  /* 0x000000ff0400720c */ /* 0x000fc80003f44270 */
[----:B------:R-:W-:-:S03]  /*2230*/  ISETP.GT.AND P1, PT, R3, RZ, P2 ;  /* 0x000000ff0300720c */ /* 0x000fc60001724270 */
[----:B------:R-:W-:Y:S10]  /*2240*/  @!P0 BRA `(.L_x_29) ;  /* 0x0000002c00288947 */ /* 0x000ff40003800000 */
[----:B------:R-:W0:Y:S01]  /*2250*/  LDC.64 R106, c[0x0][0x5b8] ;  /* 0x00016e00ff6a7b82 */ /* 0x000e220000000a00 */
[----:B------:R-:W-:-:S07]  /*2260*/  ULDC.64 UR4, c[0x0][0x5c0] ;  /* 0x0001700000047ab9 */ /* 0x000fce0000000a00 */
[----:B------:R-:W1:Y:S08]  /*2270*/  LDC.64 R108, c[0x0][0x5b0] ;  /* 0x00016c00ff6c7b82 */ /* 0x000e700000000a00 */
[----:B------:R-:W2:Y:S01]  /*2280*/  LDC.64 R110, c[0x0][0x5a8] ;  /* 0x00016a00ff6e7b82 */ /* 0x000ea20000000a00 */
[-C--:B0-----:R-:W-:Y:S02]  /*2290*/  IMAD R6, R11, R106.reuse, RZ ;  /* 0x0000006a0b067224 */ /* 0x081fe400078e02ff */
[----:B------:R-:W-:-:S04]  /*22a0*/  IMAD.WIDE.U32 R104, R99, R106, R8 ;  /* 0x0000006a63687225 */ /* 0x000fc800078e0008 */
[----:B------:R-:W-:Y:S02]  /*22b0*/  IMAD R103, R99, R107, R6 ;  /* 0x0000006b63677224 */ /* 0x000fe400078e0206 */
[-C--:B-1----:R-:W-:Y:S02]  /*22c0*/  IMAD R5, R101, R108.reuse, RZ ;  /* 0x0000006c65057224 */ /* 0x082fe400078e02ff */
[----:B------:R-:W-:Y:S02]  /*22d0*/  IMAD.IADD R13, R105, 0x1, R103 ;  /* 0x00000001690d7824 */ /* 0x000fe400078e0267 */
[----:B------:R-:W-:Y:S02]  /*22e0*/  IMAD.MOV.U32 R12, RZ, RZ, R104 ;  /* 0x000000ffff0c7224 */ /* 0x000fe400078e0068 */
[C---:B------:R-:W-:Y:S02]  /*22f0*/  IMAD R107, R100.reuse, R109, R5 ;  /* 0x0000006d646b7224 */ /* 0x040fe400078e0205 */
[----:B------:R-:W-:-:S04]  /*2300*/  IMAD.WIDE.U32 R6, R100, R108, R12 ;  /* 0x0000006c64067225 */ /* 0x000fc800078e000c */
[----:B------:R-:W-:Y:S01]  /*2310*/  IMAD.IADD R5, R7, 0x1, R107 ;  /* 0x0000000107057824 */ /* 0x000fe200078e026b */
[----:B--2---:R-:W-:-:S04]  /*2320*/  LEA R14, P0, R6, R110, 0x1 ;  /* 0x0000006e060e7211 */ /* 0x004fc800078008ff */
[----:B------:R-:W-:-:S05]  /*2330*/  LEA.HI.X R15, R6, R111, R5, 0x1, P0 ;  /* 0x0000006f060f7211 */ /* 0x000fca00000f0c05 */
[----:B------:R0:W2:Y:S01]  /*2340*/  @P1 LDG.E.LTC128B.U16 R5, desc[UR36][R14.64] ;  /* 0x000000240e051981 */ /* 0x0000a2000c1e1520 */
[----:B------:R-:W-:Y:S01]  /*2350*/  LEA R10, P0, R102, UR4, 0x1 ;  /* 0x00000004660a7c11 */ /* 0x000fe2000f8008ff */
[----:B------:R-:W-:Y:S01]  /*2360*/  IMAD.WIDE.U32 R6, R100, R108, R8 ;  /* 0x0000006c64067225 */ /* 0x000fe200078e0008 */
[----:B------:R-:W-:Y:S03]  /*2370*/  BSSY B1, `(.L_x_30) ;  /* 0x0000012000017945 */ /* 0x000fe60003800000 */
[----:B------:R-:W-:Y:S02]  /*2380*/  IMAD.IADD R7, R107, 0x1, R7 ;  /* 0x000000016b077824 */ /* 0x000fe400078e0207 */
[----:B------:R-:W-:Y:S01]  /*2390*/  IMAD.WIDE.U32 R20, R99, R106, R6 ;  /* 0x0000006a63147225 */ /* 0x000fe200078e0006 */
[----:B0-----:R-:W-:-:S03]  /*23a0*/  SHF.L.U64.HI R15, R108, 0x3, R109 ;  /* 0x000000036c0f7819 */ /* 0x001fc6000001026d */
[----:B------:R-:W-:Y:S01]  /*23b0*/  IMAD.IADD R7, R103, 0x1, R21 ;  /* 0x0000000167077824 */ /* 0x000fe200078e0215 */
[----:B------:R-:W-:Y:S01]  /*23c0*/  LEA R6, P4, R20, R110, 0x1 ;  /* 0x0000006e14067211 */ /* 0x000fe200078808ff */
[----:B------:R-:W-:-:S03]  /*23d0*/  IMAD.SHL.U32 R14, R108, 0x8, RZ ;  /* 0x000000086c0e7824 */ /* 0x000fc600078e00ff */
[----:B------:R-:W-:Y:S01]  /*23e0*/  LEA.HI.X R7, R20, R111, R7, 0x1, P4 ;  /* 0x0000006f14077211 */ /* 0x000fe200020f0c07 */
[----:B--2---:R-:W-:-:S05]  /*23f0*/  HADD2.F32 R11, -RZ, R5.H0_H0 ;  /* 0x20000005ff0b7230 */ /* 0x004fca0000004100 */
[----:B------:R-:W-:-:S04]  /*2400*/  FMUL R11, R11, R88 ;  /* 0x000000580b0b7220 */ /* 0x000fc80000400000 */
[----:B------:R-:W-:Y:S01]  /*2410*/  FFMA R24, R24, R19, R11 ;  /* 0x0000001318187223 */ /* 0x000fe2000000000b */
[----:B------:R-:W-:Y:S02]  /*2420*/  LEA.HI.X R11, R102, UR5, R113, 0x1, P0 ;  /* 0x00000005660b7c11 */ /* 0x000fe400080f0c71 */
[----:B------:R-:W-:Y:S02]  /*2430*/  ISETP.GT.AND P0, PT, R4, 0x1, PT ;  /* 0x000000010400780c */ /* 0x000fe40003f04270 */
[----:B------:R-:W-:Y:S02]  /*2440*/  F2FP.F16.F32.PACK_AB R24, RZ, R24 ;  /* 0x00000018ff18723e */ /* 0x000fe400000000ff */
[----:B------:R-:W-:-:S03]  /*2450*/  ISETP.GT.AND P3, PT, R3, RZ, P0 ;  /* 0x000000ff0300720c */ /* 0x000fc60000764270 */
[----:B------:R0:W-:Y:S10]  /*2460*/  @P1 STG.E.U16 desc[UR36][R10.64], R24 ;  /* 0x000000180a001986 */ /* 0x0001f4000c101524 */
[----:B------:R-:W-:Y:S05]  /*2470*/  @!P3 BRA `(.L_x_31) ;  /* 0x000000000004b947 */ /* 0x000fea0003800000 */
[----:B------:R1:W5:Y:S02]  /*2480*/  LDG.E.LTC128B.U16 R5, desc[UR36][R6.64+0x2] ;  /* 0x0000022406057981 */ /* 0x000364000c1e1520 */
.L_x_31:
[----:B------:R-:W-:Y:S05]  /*2490*/  BSYNC B1 ;  /* 0x0000000000017941 */ /* 0x000fea0003800000 */
.L_x_30:
[----:B-----5:R-:W-:Y:S01]  /*24a0*/  HADD2.F32 R101, -RZ, R5.H0_H0 ;  /* 0x20000005ff657230 */ /* 0x020fe20000004100 */
[----:B------:R-:W-:Y:S01]  /*24b0*/  ISETP.GT.AND P2, PT, R3, 0x8, P2 ;  /* 0x000000080300780c */ /* 0x000fe20001744270 */
[----:B------:R-:W-:Y:S01]  /*24c0*/  IMAD.WIDE.U32 R20, R100, R108, R14 ;  /* 0x0000006c64147225 */ /* 0x000fe200078e000e */
[----:B0-----:R-:W-:-:S03]  /*24d0*/  PRMT R24, R5, 0x7610, R24 ;  /* 0x0000761005187816 */ /* 0x001fc60000000018 */
[----:B------:R-:W-:Y:S01]  /*24e0*/  FMUL R12, R101, R88 ;  /* 0x00000058650c7220 */ /* 0x000fe20000400000 */
[----:B------:R-:W-:Y:S01]  /*24f0*/  IMAD.IADD R107, R107, 0x1, R21 ;  /* 0x000000016b6b7824 */ /* 0x000fe200078e0215 */
[----:B------:R-:W-:Y:S02]  /*2500*/  IADD3 R104, P1, R104, R20, RZ ;  /* 0x0000001468687210 */ /* 0x000fe40007f3e0ff */
[----:B------:R-:W-:-:S03]  /*2510*/  FFMA R12, R25, R19, R12 ;  /* 0x00000013190c7223 */ /* 0x000fc6000000000c */
[----:B------:R-:W-:Y:S01]  /*2520*/  IMAD.X R13, R107, 0x1, R13, P1 ;  /* 0x000000016b0d7824 */ /* 0x000fe200008e060d */
[C---:B------:R-:W-:Y:S02]  /*2530*/  LEA R14, P1, R104.reuse, R110, 0x1 ;  /* 0x0000006e680e7211 */ /* 0x040fe400078208ff */
[----:B------:R-:W-:Y:S02]  /*2540*/  F2FP.F16.F32.PACK_AB R12, RZ, R12 ;  /* 0x0000000cff0c723e */ /* 0x000fe400000000ff */
[----:B------:R-:W-:Y:S02]  /*2550*/  LEA.HI.X R15, R104, R111, R13, 0x1, P1 ;  /* 0x0000006f680f7211 */ /* 0x000fe400008f0c0d */
[----:B------:R-:W-:-:S05]  /*2560*/  PRMT R21, R12, 0x7610, R21 ;  /* 0x000076100c157816 */ /* 0x000fca0000000015 */
[----:B------:R0:W-:Y:S04]  /*2570*/  @P3 STG.E.U16 desc[UR36][R10.64+0x2], R21 ;  /* 0x000002150a003986 */ /* 0x0001e8000c101524 */
[----:B------:R-:W2:Y:S01]  /*2580*/  @P2 LDG.E.LTC128B.U16 R24, desc[UR36][R14.64] ;  /* 0x000000240e182981 */ /* 0x000ea2000c1e1520 */
[----:B------:R-:W-:Y:S01]  /*2590*/  IADD3 R20, P1, R8, R20, RZ ;  /* 0x0000001408147210 */ /* 0x000fe20007f3e0ff */
[----:B------:R-:W-:Y:S01]  /*25a0*/  BSSY B1, `(.L_x_32) ;  /* 0x0000011000017945 */ /* 0x000fe20003800000 */
[C---:B------:R-:W-:Y:S02]  /*25b0*/  SHF.L.U64.HI R13, R92.reuse, 0x1, R91 ;  /* 0x000000015c0d7819 */ /* 0x040fe4000001025b */
[----:B------:R-:W-:Y:S01]  /*25c0*/  ISETP.GT.AND P0, PT, R3, 0x8, P0 ;  /* 0x000000080300780c */ /* 0x000fe20000704270 */
[----:B0-----:R-:W-:Y:S01]  /*25d0*/  IMAD.X R21, R9, 0x1, R107, P1 ;  /* 0x0000000109157824 */ /* 0x001fe200008e066b */
[----:B------:R-:W-:Y:S01]  /*25e0*/  LEA R12, P1, R92, R10, 0x1 ;  /* 0x0000000a5c0c7211 */ /* 0x000fe200078208ff */
[----:B------:R-:W-:-:S04]  /*25f0*/  IMAD.WIDE.U32 R20, R99, R106, R20 ;  /* 0x0000006a63147225 */ /* 0x000fc800078e0014 */
[----:B------:R-:W-:Y:S01]  /*2600*/  IMAD.X R13, R13, 0x1, R11, P1 ;  /* 0x000000010d0d7824 */ /* 0x000fe200008e060b */
[----:B------:R-:W-:Y:S01]  /*2610*/  LEA R8, P3, R20, R110, 0x1 ;  /* 0x0000006e14087211 */ /* 0x000fe200078608ff */
[----:B------:R-:W-:-:S05]  /*2620*/  IMAD.IADD R9, R103, 0x1, R21 ;  /* 0x0000000167097824 */ /* 0x000fca00078e0215 */
[----:B------:R-:W-:Y:S01]  /*2630*/  LEA.HI.X R9, R20, R111, R9, 0x1, P3 ;  /* 0x0000006f14097211 */ /* 0x000fe200018f0c09 */
[----:B--2---:R-:W-:-:S05]  /*2640*/  HADD2.F32 R5, -RZ, R24.H0_H0 ;  /* 0x20000018ff057230 */ /* 0x004fca0000004100 */
[----:B------:R-:W-:-:S04]  /*2650*/  FMUL R5, R5, R88 ;  /* 0x0000005805057220 */ /* 0x000fc80000400000 */
[----:B------:R-:W-:-:S05]  /*2660*/  FFMA R5, R26, R19, R5 ;  /* 0x000000131a057223 */ /* 0x000fca0000000005 */
[----:B------:R-:W-:-:S05]  /*2670*/  F2FP.F16.F32.PACK_AB R5, RZ, R5 ;  /* 0x00000005ff05723e */ /* 0x000fca00000000ff */
[----:B------:R0:W-:Y:S01]  /*2680*/  @P2 STG.E.U16 desc[UR36][R12.64], R5 ;  /* 0x000000050c002986 */ /* 0x0001e2000c101524 */
[----:B------:R-:W-:Y:S05]  /*2690*/  @!P0 BRA `(.L_x_33) ;  /* 0x0000000000048947 */ /* 0x000fea0003800000 */
[----:B------:R2:W5:Y:S02]  /*26a0*/  LDG.E.LTC128B.U16 R24, desc[UR36][R8.64+0x2] ;  /* 0x0000022408187981 */ /* 0x000564000c1e1520 */
.L_x_33:
[----:B------:R-:W-:Y:S05]  /*26b0*/  BSYNC B1 ;  /* 0x0000000000017941 */ /* 0x000fea0003800000 */
.L_x_32:
[----:B0----5:R-:W-:Y:S01]  /*26c0*/  HADD2.F32 R5, -RZ, R24.H0_H0 ;  /* 0x20000018ff057230 */ /* 0x021fe20000004100 */
[----:B------:R-:W-:Y:S01]  /*26d0*/  ISETP.GT.AND P1, PT, R4, 0x8, PT ;  /* 0x000000080400780c */ /* 0x000fe20003f24270 */
[----:B------:R-:W-:Y:S03]  /*26e0*/  BSSY B1, `(.L_x_34) ;  /* 0x0000008000017945 */ /* 0x000fe60003800000 */
[----:B------:R-:W-:Y:S01]  /*26f0*/  FMUL R14, R5, R88 ;  /* 0x00000058050e7220 */ /* 0x000fe20000400000 */
[----:B------:R-:W-:-:S03]  /*2700*/  ISETP.GT.AND P2, PT, R3, RZ, P1 ;  /* 0x000000ff0300720c */ /* 0x000fc60000f44270 */
[----:B------:R-:W-:-:S05]  /*2710*/  FFMA R14, R27, R19, R14 ;  /* 0x000000131b0e7223 */ /* 0x000fca000000000e */
[----:B------:R-:W-:-:S05]  /*2720*/  F2FP.F16.F32.PACK_AB R14, RZ, R14 ;  /* 0x0000000eff0e723e */ /* 0x000fca00000000ff */
[----:B------:R0:W-:Y:S01]  /*2730*/  @P0 STG.E.U16 desc[UR36][R12.64+0x2], R14 ;  /* 0x0000020e0c000986 */ /* 0x0001e2000c101524 */
[----:B------:R-:W-:Y:S05]  /*2740*/  @!P2 BRA `(.L_x_35) ;  /* 0x000000000004a947 */ /* 0x000fea0003800000 */
[----:B------:R3:W5:Y:S02]  /*2750*/  LDG.E.LTC128B.U16 R24, desc[UR36][R6.64+0x10] ;  /* 0x0000102406187981 */ /* 0x000764000c1e1520 */
.L_x_35:
[----:B------:R-:W-:Y:S05]  /*2760*/  BSYNC B1 ;  /* 0x0000000000017941 */ /* 0x000fea0003800000 */
.L_x_34:
[----:B-----5:R-:W-:Y:S01]  /*2770*/  HADD2.F32 R5, -RZ, R24.H0_H0 ;  /* 0x20000018ff057230 */ /* 0x020fe20000004100 */
        /* <DEDUP_REMOVED lines=9> */
.L_x_37:
[----:B------:R-:W-:Y:S05]  /*2810*/  BSYNC B1 ;  /* 0x0000000000017941 */ /* 0x000fea0003800000 */
.L_x_36:
[----:B----45:R-:W-:Y:S01]  /*2820*/  HADD2.F32 R5, -RZ, R24.H0_H0 ;  /* 0x20000018ff057230 */ /* 0x030fe20000004100 */
[----:B------:R-:W-:Y:S01]  /*2830*/  ISETP.GT.AND P1, PT, R3, 0x8, P1 ;  /* 0x000000080300780c */ /* 0x000fe20000f24270 */
[----:B------:R-:W-:Y:S03]  /*2840*/  BSSY B1, `(.L_x_38) ;  /* 0x0000007000017945 */ /* 0x000fe60003800000 */
[----:B0-----:R-:W-:-:S04]  /*2850*/  FMUL R14, R5, R88 ;  /* 0x00000058050e7220 */ /* 0x001fc80000400000 */
[----:B------:R-:W-:-:S05]  /*2860*/  FFMA R14, R29, R19, R14 ;  /* 0x000000131d0e7223 */ /* 0x000fca000000000e */
[----:B------:R-:W-:-:S05]  /*2870*/  F2FP.F16.F32.PACK_AB R14, RZ, R14 ;  /* 0x0000000eff0e723e */ /* 0x000fca00000000ff */
[----:B------:R0:W-:Y:S01]  /*2880*/  @P3 STG.E.U16 desc[UR36][R10.64+0x12], R14 ;  /* 0x0000120e0a003986 */ /* 0x0001e2000c101524 */
[----:B------:R-:W-:Y:S05]  /*2890*/  @!P1 BRA `(.L_x_39) ;  /* 0x0000000000049947 */ /* 0x000fea0003800000 */
[----:B------:R4:W5:Y:S02]  /*28a0*/  LDG.E.LTC128B.U16 R24, desc[UR36][R8.64+0x10] ;  /* 0x0000102408187981 */ /* 0x000964000c1e1520 */
.L_x_39:
[----:B------:R-:W-:Y:S05]  /*28b0*/  BSYNC B1 ;  /* 0x0000000000017941 */ /* 0x000fea0003800000 */
.L_x_38:
[----:B-----5:R-:W-:Y:S01]  /*28c0*/  HADD2.F32 R5, -RZ, R24.H0_H0 ;  /* 0x20000018ff057230 */ /* 0x020fe20000004100 */
[----:B------:R-:W-:Y:S01]  /*28d0*/  ISETP.GT.AND P0, PT, R3, 0x8, P0 ;  /* 0x000000080300780c */ /* 0x000fe20000704270 */
[----:B------:R-:W-:Y:S03]  /*28e0*/  BSSY B1, `(.L_x_40) ;  /* 0x0000007000017945 */ /* 0x000fe60003800000 */
[----:B------:R-:W-:-:S04]  /*28f0*/  FMUL R5, R5, R88 ;  /* 0x0000005805057220 */ /* 0x000fc80000400000 */
[----:B------:R-:W-:-:S05]  /*2900*/  FFMA R5, R30, R19, R5 ;  /* 0x000000131e057223 */ /* 0x000fca0000000005 */
[----:B------:R-:W-:-:S05]  /*2910*/  F2FP.F16.F32.PACK_AB R5, RZ, R5 ;  /* 0x00000005ff05723e */ /* 0x000fca00000000ff */
[----:B------:R0:W-:Y:S01]  /*2920*/  @P1 STG.E.U16 desc[UR36][R12.64+0x10], R5 ;  /* 0x000010050c001986 */ /* 0x0001e2000c101524 */
[----:B------:R-:W-:Y:S05]  /*2930*/  @!P0 BRA `(.L_x_41) ;  /* 0x0000000000048947 */ /* 0x000fea0003800000 */
[----:B------:R0:W5:Y:S02]  /*2940*/  LDG.E.LTC128B.U16 R24, desc[UR36][R8.64+0x12] ;  /* 0x0000122408187981 */ /* 0x000164000c1e1520 */
.L_x_41:
[----:B------:R-:W-:Y:S05]  /*2950*/  BSYNC B1 ;  /* 0x0000000000017941 */ /* 0x000fea0003800000 */
.L_x_40:
        /* <DEDUP_REMOVED lines=10> */
.L_x_43:
[----:B------:R-:W-:Y:S05]  /*2a00*/  BSYNC B1 ;  /* 0x0000000000017941 */ /* 0x000fea0003800000 */
.L_x_42:
        /* <DEDUP_REMOVED lines=10> */
.L_x_45:
[----:B------:R-:W-:Y:S05]  /*2ab0*/  BSYNC B1 ;  /* 0x0000000000017941 */ /* 0x000fea0003800000 */
.L_x_44:
[----:B0----5:R-:W-:Y:S01]  /*2ac0*/  HADD2.F32 R5, -RZ, R24.H0_H0 ;  /* 0x20000018ff057230 */ /* 0x021fe20000004100 */
        /* <DEDUP_REMOVED lines=8> */
.L_x_47:
[----:B------:R-:W-:Y:S05]  /*2b50*/  BSYNC B1 ;  /* 0x0000000000017941 */ /* 0x000fea0003800000 */
.L_x_46:
        /* <DEDUP_REMOVED lines=9> */
.L_x_49:
[----:B------:R-:W-:Y:S05]  /*2bf0*/  BSYNC B1 ;  /* 0x0000000000017941 */ /* 0x000fea0003800000 */
.L_x_48:
        /* <DEDUP_REMOVED lines=10> */
.L_x_51:
[----:B------:R-:W-:Y:S05]  /*2ca0*/  BSYNC B1 ;  /* 0x0000000000017941 */ /* 0x000fea0003800000 */
.L_x_50:
        /* <DEDUP_REMOVED lines=10> */
.L_x_53:
[----:B------:R-:W-:Y:S05]  /*2d50*/  BSYNC B1 ;  /* 0x0000000000017941 */ /* 0x000fea0003800000 */
.L_x_52:
        /* <DEDUP_REMOVED lines=9> */
.L_x_55:
[----:B------:R-:W-:Y:S05]  /*2df0*/  BSYNC B1 ;  /* 0x0000000000017941 */ /* 0x000fea0003800000 */
.L_x_54:
        /* <DEDUP_REMOVED lines=9> */
.L_x_57:
[----:B------:R-:W-:Y:S05]  /*2e90*/  BSYNC B1 ;  /* 0x0000000000017941 */ /* 0x000fea0003800000 */
.L_x_56:
        /* <DEDUP_REMOVED lines=10> */
.L_x_59:
[----:B------:R-:W-:Y:S05]  /*2f40*/  BSYNC B1 ;  /* 0x0000000000017941 */ /* 0x000fea0003800000 */
.L_x_58:
        /* <DEDUP_REMOVED lines=10> */
.L_x_61:
[----:B------:R-:W-:Y:S05]  /*2ff0*/  BSYNC B1 ;  /* 0x0000000000017941 */ /* 0x000fea0003800000 */
.L_x_60:
        /* <DEDUP_REMOVED lines=9> */
.L_x_63:
[----:B------:R-:W-:Y:S05]  /*3090*/  BSYNC B1 ;  /* 0x0000000000017941 */ /* 0x000fea0003800000 */
.L_x_62:
        /* <DEDUP_REMOVED lines=9> */
.L_x_65:
[----:B------:R-:W-:Y:S05]  /*3130*/  BSYNC B1 ;  /* 0x0000000000017941 */ /* 0x000fea0003800000 */
.L_x_64:
        /* <DEDUP_REMOVED lines=10> */
.L_x_67:
[----:B------:R-:W-:Y:S05]  /*31e0*/  BSYNC B1 ;  /* 0x0000000000017941 */ /* 0x000fea0003800000 */
.L_x_66:
        /* <DEDUP_REMOVED lines=10> */
.L_x_69:
[----:B------:R-:W-:Y:S05]  /*3290*/  BSYNC B1 ;  /* 0x0000000000017941 */ /* 0x000fea0003800000 */
.L_x_68:
        /* <DEDUP_REMOVED lines=9> */
.L_x_71:
[----:B------:R-:W-:Y:S05]  /*3330*/  BSYNC B1 ;  /* 0x0000000000017941 */ /* 0x000fea0003800000 */
.L_x_70:
        /* <DEDUP_REMOVED lines=9> */
.L_x_73:
[----:B------:R-:W-:Y:S05]  /*33d0*/  BSYNC B1 ;  /* 0x0000000000017941 */ /* 0x000fea0003800000 */
.L_x_72:
        /* <DEDUP_REMOVED lines=10> */
.L_x_75:
[----:B------:R-:W-:Y:S05]  /*3480*/  BSYNC B1 ;  /* 0x0000000000017941 */ /* 0x000fea0003800000 */
.L_x_74:
        /* <DEDUP_REMOVED lines=10> */
.L_x_77:
[----:B------:R-:W-:Y:S05]  /*3530*/  BSYNC B1 ;  /* 0x0000000000017941 */ /* 0x000fea0003800000 */
.L_x_76:
        /* <DEDUP_REMOVED lines=9> */
.L_x_79:
[----:B------:R-:W-:Y:S05]  /*35d0*/  BSYNC B1 ;  /* 0x0000000000017941 */ /* 0x000fea0003800000 */
.L_x_78:
        /* <DEDUP_REMOVED lines=9> */
.L_x_81:
[----:B------:R-:W-:Y:S05]  /*3670*/  BSYNC B1 ;  /* 0x0000000000017941 */ /* 0x000fea0003800000 */
.L_x_80:
        /* <DEDUP_REMOVED lines=10> */
.L_x_83:
[----:B------:R-:W-:Y:S05]  /*3720*/  BSYNC B1 ;  /* 0x0000000000017941 */ /* 0x000fea0003800000 */
.L_x_82:
        /* <DEDUP_REMOVED lines=10> */
.L_x_85:
[----:B------:R-:W-:Y:S05]  /*37d0*/  BSYNC B1 ;  /* 0x0000000000017941 */ /* 0x000fea0003800000 */
.L_x_84:
        /* <DEDUP_REMOVED lines=9> */
.L_x_87:
[----:B------:R-:W-:Y:S05]  /*3870*/  BSYNC B1 ;  /* 0x0000000000017941 */ /* 0x000fea0003800000 */
.L_x_86:
        /* <DEDUP_REMOVED lines=9> */
.L_x_89:
[----:B------:R-:W-:Y:S05]  /*3910*/  BSYNC B1 ;  /* 0x0000000000017941 */ /* 0x000fea0003800000 */
.L_x_88:
        /* <DEDUP_REMOVED lines=10> */
.L_x_91:
[----:B------:R-:W-:Y:S05]  /*39c0*/  BSYNC B1 ;  /* 0x0000000000017941 */ /* 0x000fea0003800000 */
.L_x_90:
        /* <DEDUP_REMOVED lines=10> */
.L_x_93:
[----:B------:R-:W-:Y:S05]  /*3a70*/  BSYNC B1 ;  /* 0x0000000000017941 */ /* 0x000fea0003800000 */
.L_x_92:
        /* <DEDUP_REMOVED lines=9> */
.L_x_95:
[----:B------:R-:W-:Y:S05]  /*3b10*/  BSYNC B1 ;  /* 0x0000000000017941 */ /* 0x000fea0003800000 */
.L_x_94:
        /* <DEDUP_REMOVED lines=9> */
.L_x_97:
[----:B------:R-:W-:Y:S05]  /*3bb0*/  BSYNC B1 ;  /* 0x0000000000017941 */ /* 0x000fea0003800000 */
.L_x_96:
        /* <DEDUP_REMOVED lines=10> */
.L_x_99:
[----:B------:R-:W-:Y:S05]  /*3c60*/  BSYNC B1 ;  /* 0x0000000000017941 */ /* 0x000fea0003800000 */
.L_x_98:
        /* <DEDUP_REMOVED lines=10> */
.L_x_101:
[----:B------:R-:W-:Y:S05]  /*3d10*/  BSYNC B1 ;  /* 0x0000000000017941 */ /* 0x000fea0003800000 */
.L_x_100:
        /* <DEDUP_REMOVED lines=9> */
.L_x_103:
[----:B------:R-:W-:Y:S05]  /*3db0*/  BSYNC B1 ;  /* 0x0000000000017941 */ /* 0x000fea0003800000 */
.L_x_102:
        /* <DEDUP_REMOVED lines=9> */
.L_x_105:
[----:B------:R-:W-:Y:S05]  /*3e50*/  BSYNC B1 ;  /* 0x0000000000017941 */ /* 0x000fea0003800000 */
.L_x_104:
        /* <DEDUP_REMOVED lines=10> */
.L_x_107:
[----:B------:R-:W-:Y:S05]  /*3f00*/  BSYNC B1 ;  /* 0x0000000000017941 */ /* 0x000fea0003800000 */
.L_x_106:
        /* <DEDUP_REMOVED lines=10> */
.L_x_109:
[----:B------:R-:W-:Y:S05]  /*3fb0*/  BSYNC B1 ;  /* 0x0000000000017941 */ /* 0x000fea0003800000 */
.L_x_108:
        /* <DEDUP_REMOVED lines=9> */
.L_x_111:
[----:B------:R-:W-:Y:S05]  /*4050*/  BSYNC B1 ;  /* 0x0000000000017941 */ /* 0x000fea0003800000 */
.L_x_110:
        /* <DEDUP_REMOVED lines=9> */
.L_x_113:
[----:B------:R-:W-:Y:S05]  /*40f0*/  BSYNC B1 ;  /* 0x0000000000017941 */ /* 0x000fea0003800000 */
.L_x_112:
        /* <DEDUP_REMOVED lines=10> */
.L_x_115:
[----:B------:R-:W-:Y:S05]  /*41a0*/  BSYNC B1 ;  /* 0x0000000000017941 */ /* 0x000fea0003800000 */
.L_x_114:
        /* <DEDUP_REMOVED lines=10> */
.L_x_117:
[----:B------:R-:W-:Y:S05]  /*4250*/  BSYNC B1 ;  /* 0x0000000000017941 */ /* 0x000fea0003800000 */
.L_x_116:
        /* <DEDUP_REMOVED lines=9> */
.L_x_119:
[----:B------:R-:W-:Y:S05]  /*42f0*/  BSYNC B1 ;  /* 0x0000000000017941 */ /* 0x000fea0003800000 */
.L_x_118:
        /* <DEDUP_REMOVED lines=9> */
.L_x_121:
[----:B------:R-:W-:Y:S05]  /*4390*/  BSYNC B1 ;  /* 0x0000000000017941 */ /* 0x000fea0003800000 */
.L_x_120:
        /* <DEDUP_REMOVED lines=10> */
.L_x_123:
[----:B------:R-:W-:Y:S05]  /*4440*/  BSYNC B1 ;  /* 0x0000000000017941 */ /* 0x000fea0003800000 */
.L_x_122:
        /* <DEDUP_REMOVED lines=10> */
.L_x_125:
[----:B------:R-:W-:Y:S05]  /*44f0*/  BSYNC B1 ;  /* 0x0000000000017941 */ /* 0x000fea0003800000 */
.L_x_124:
        /* <DEDUP_REMOVED lines=9> */
.L_x_127:
[----:B------:R-:W-:Y:S05]  /*4590*/  BSYNC B1 ;  /* 0x0000000000017941 */ /* 0x000fea0003800000 */
.L_x_126:
        /* <DEDUP_REMOVED lines=9> */
.L_x_129:
[----:B------:R-:W-:Y:S05]  /*4630*/  BSYNC B1 ;  /* 0x0000000000017941 */ /* 0x000fea0003800000 */
.L_x_128:
        /* <DEDUP_REMOVED lines=10> */
.L_x_131:
[----:B------:R-:W-:Y:S05]  /*46e0*/  BSYNC B1 ;  /* 0x0000000000017941 */ /* 0x000fea0003800000 */
.L_x_130:
        /* <DEDUP_REMOVED lines=10> */
.L_x_133:
[----:B------:R-:W-:Y:S05]  /*4790*/  BSYNC B1 ;  /* 0x0000000000017941 */ /* 0x000fea0003800000 */
.L_x_132:
        /* <DEDUP_REMOVED lines=9> */
.L_x_135:
[----:B------:R-:W-:Y:S05]  /*4830*/  BSYNC B1 ;  /* 0x0000000000017941 */ /* 0x000fea0003800000 */
.L_x_134:
        /* <DEDUP_REMOVED lines=9> */
.L_x_137:
[----:B------:R-:W-:Y:S05]  /*48d0*/  BSYNC B1 ;  /* 0x0000000000017941 */ /* 0x000fea0003800000 */
.L_x_136:
        /* <DEDUP_REMOVED lines=10> */
.L_x_139:
[----:B------:R-:W-:Y:S05]  /*4980*/  BSYNC B1 ;  /* 0x0000000000017941 */ /* 0x000fea0003800000 */
.L_x_138:
        /* <DEDUP_REMOVED lines=10> */
.L_x_141:
[----:B------:R-:W-:Y:S05]  /*4a30*/  BSYNC B1 ;  /* 0x0000000000017941 */ /* 0x000fea0003800000 */
.L_x_140:
        /* <DEDUP_REMOVED lines=9> */
.L_x_143:
[----:B------:R-:W-:Y:S05]  /*4ad0*/  BSYNC B1 ;  /* 0x0000000000017941 */ /* 0x000fea0003800000 */
.L_x_142:
        /* <DEDUP_REMOVED lines=9> */
.L_x_145:
[----:B------:R-:W-:Y:S05]  /*4b70*/  BSYNC B1 ;  /* 0x0000000000017941 */ /* 0x000fea0003800000 */
.L_x_144:
        /* <DEDUP_REMOVED lines=10> */
.L_x_147:
[----:B------:R-:W-:Y:S05]  /*4c20*/  BSYNC B1 ;  /* 0x0000000000017941 */ /* 0x000fea0003800000 */
.L_x_146:
[----:B-----5:R-:W-:Y:S01]  /*4c30*/  HADD2.F32 R5, -RZ, R24.H0_H0 ;  /* 0x20000018ff057230 */ /* 0x020fe20000004100 */
[----:B------:R-:W-:Y:S01]  /*4c40*/  ISETP.GT.AND P0, PT, R4, 0x79, PT ;  /* 0x000000790400780c */ /* 0x000fe20003f04270 */
[----:B------:R-:W-:Y:S01]  /*4c50*/  @P2 IMAD.MOV.U32 R4, RZ, RZ, R10 ;  /* 0x000000ffff042224 */ /* 0x000fe200078e000a */
[----:B------:R-:W-:Y:S02]  /*4c60*/  BSSY B1, `(.L_x_148) ;  /* 0x000000a000017945 */ /* 0x000fe40003800000 */
[----:B------:R-:W-:Y:S01]  /*4c70*/  FMUL R5, R5, R88 ;  /* 0x0000005805057220 */ /* 0x000fe20000400000 */
[----:B------:R-:W-:-:S03]  /*4c80*/  ISETP.GT.AND P3, PT, R3, RZ, P0 ;  /* 0x000000ff0300720c */ /* 0x000fc60000764270 */
[----:B------:R-:W-:-:S05]  /*4c90*/  FFMA R5, R84, R19, R5 ;  /* 0x0000001354057223 */ /* 0x000fca0000000005 */
[----:B------:R-:W-:-:S04]  /*4ca0*/  F2FP.F16.F32.PACK_AB R5, RZ, R5 ;  /* 0x00000005ff05723e */ /* 0x000fc800000000ff */
[----:B0-----:R-:W-:Y:S01]  /*4cb0*/  PRMT R14, R5, 0x7610, R14 ;  /* 0x00007610050e7816 */ /* 0x001fe2000000000e */
[----:B------:R-:W-:-:S05]  /*4cc0*/  @P2 IMAD.MOV.U32 R5, RZ, RZ, R11 ;  /* 0x000000ffff052224 */ /* 0x000fca00078e000b */
[----:B------:R0:W-:Y:S01]  /*4cd0*/  @P2 STG.E.U16 desc[UR36][R4.64+0xf0], R14 ;  /* 0x0000f00e04002986 */ /* 0x0001e2000c101524 */
[----:B------:R-:W-:Y:S05]  /*4ce0*/  @!P3 BRA `(.L_x_149) ;  /* 0x000000000004b947 */ /* 0x000fea0003800000 */
[----:B------:R0:W5:Y:S02]  /*4cf0*/  LDG.E.LTC128B.U16 R24, desc[UR36][R6.64+0xf2] ;  /* 0x0000f22406187981 */ /* 0x000164000c1e1520 */
.L_x_149:
[----:B------:R-:W-:Y:S05]  /*4d00*/  BSYNC B1 ;  /* 0x0000000000017941 */ /* 0x000fea0003800000 */
.L_x_148:
        /* <DEDUP_REMOVED lines=9> */
.L_x_151:
[----:B------:R-:W-:Y:S05]  /*4da0*/  BSYNC B1 ;  /* 0x0000000000017941 */ /* 0x000fea0003800000 */
.L_x_150:
[----:B-----5:R-:W-:Y:S01]  /*4db0*/  HADD2.F32 R5, -RZ, R24.H0_H0 ;  /* 0x20000018ff057230 */ /* 0x020fe20000004100 */
[----:B------:R-:W-:Y:S01]  /*4dc0*/  ISETP.GT.AND P0, PT, R3, 0x8, P0 ;  /* 0x000000080300780c */ /* 0x000fe20000704270 */
[----:B0-----:R-:W-:Y:S01]  /*4dd0*/  @P1 IMAD.MOV.U32 R4, RZ, RZ, R12 ;  /* 0x000000ffff041224 */ /* 0x001fe200078e000c */
[----:B------:R-:W-:Y:S02]  /*4de0*/  BSSY B1, `(.L_x_152) ;  /* 0x0000009000017945 */ /* 0x000fe40003800000 */
[----:B------:R-:W-:-:S04]  /*4df0*/  FMUL R5, R5, R88 ;  /* 0x0000005805057220 */ /* 0x000fc80000400000 */
[----:B------:R-:W-:-:S05]  /*4e00*/  FFMA R5, R86, R19, R5 ;  /* 0x0000001356057223 */ /* 0x000fca0000000005 */
[----:B------:R-:W-:-:S04]  /*4e10*/  F2FP.F16.F32.PACK_AB R5, RZ, R5 ;  /* 0x00000005ff05723e */ /* 0x000fc800000000ff */
[----:B-1-3--:R-:W-:Y:S01]  /*4e20*/  PRMT R6, R5, 0x7610, R6 ;  /* 0x0000761005067816 */ /* 0x00afe20000000006 */
[----:B------:R-:W-:-:S05]  /*4e30*/  @P1 IMAD.MOV.U32 R5, RZ, RZ, R13 ;  /* 0x000000ffff051224 */ /* 0x000fca00078e000d */
[----:B------:R0:W-:Y:S01]  /*4e40*/  @P1 STG.E.U16 desc[UR36][R4.64+0xf0], R6 ;  /* 0x0000f00604001986 */ /* 0x0001e2000c101524 */
[----:B------:R-:W-:Y:S05]  /*4e50*/  @!P0 BRA `(.L_x_153) ;  /* 0x0000000000048947 */ /* 0x000fea0003800000 */
[----:B------:R1:W5:Y:S02]  /*4e60*/  LDG.E.LTC128B.U16 R24, desc[UR36][R8.64+0xf2] ;  /* 0x0000f22408187981 */ /* 0x000364000c1e1520 */
.L_x_153:
[----:B------:R-:W-:Y:S05]  /*4e70*/  BSYNC B1 ;  /* 0x0000000000017941 */ /* 0x000fea0003800000 */
.L_x_152:
[----:B------:R-:W-:Y:S05]  /*4e80*/  @!P0 BRA `(.L_x_154) ;  /* 0x0000001000e88947 */ /* 0x000fea0003800000 */
[----:B-----5:R-:W-:-:S05]  /*4e90*/  HADD2.F32 R3, -RZ, R24.H0_H0 ;  /* 0x20000018ff037230 */ /* 0x020fca0000004100 */
[----:B0-----:R-:W-:-:S04]  /*4ea0*/  FMUL R4, R3, R88 ;  /* 0x0000005803047220 */ /* 0x001fc80000400000 */
[----:B------:R-:W-:-:S05]  /*4eb0*/  FFMA R4, R87, R19, R4 ;  /* 0x0000001357047223 */ /* 0x000fca0000000004 */
[----:B------:R-:W-:-:S05]  /*4ec0*/  F2FP.F16.F32.PACK_AB R4, RZ, R4 ;  /* 0x00000004ff04723e */ /* 0x000fca00000000ff */
[----:B------:R3:W-:Y:S01]  /*4ed0*/  STG.E.U16 desc[UR36][R12.64+0xf2], R4 ;  /* 0x0000f2040c007986 */ /* 0x0007e2000c101524 */
[----:B------:R-:W-:Y:S05]  /*4ee0*/  BRA `(.L_x_154) ;  /* 0x0000001000d07947 */ /* 0x000fea0003800000 */
.L_x_29:
[----:B------:R-:W-:Y:S01]  /*4ef0*/  ISETP.GT.AND P3, PT, R4, 0x1, PT ;  /* 0x000000010400780c */ /* 0x000fe20003f64270 */
[----:B------:R-:W-:Y:S01]  /*4f00*/  ULDC.64 UR4, c[0x0][0x5c0] ;  /* 0x0001700000047ab9 */ /* 0x000fe20000000a00 */
[-C--:B------:R-:W-:Y:S01]  /*4f10*/  FMUL R24, R24, R19.reuse ;  /* 0x0000001318187220 */ /* 0x080fe20000400000 */
[----:B------:R-:W-:Y:S01]  /*4f20*/  LEA R6, P4, R102, UR4, 0x1 ;  /* 0x0000000466067c11 */ /* 0x000fe2000f8808ff */
[-C--:B------:R-:W-:Y:S01]  /*4f30*/  FMUL R25, R25, R19.reuse ;  /* 0x0000001319197220 */ /* 0x080fe20000400000 */
[----:B------:R-:W-:Y:S01]  /*4f40*/  ISETP.GT.AND P0, PT, R3, RZ, P3 ;  /* 0x000000ff0300720c */ /* 0x000fe20001f04270 */
[-C--:B------:R-:W-:Y:S01]  /*4f50*/  FMUL R26, R26, R19.reuse ;  /* 0x000000131a1a7220 */ /* 0x080fe20000400000 */
[----:B------:R-:W-:Y:S01]  /*4f60*/  F2FP.F16.F32.PACK_AB R24, RZ, R24 ;  /* 0x00000018ff18723e */ /* 0x000fe200000000ff */
[-C--:B------:R-:W-:Y:S01]  /*4f70*/  FMUL R27, R27, R19.reuse ;  /* 0x000000131b1b7220 */ /* 0x080fe20000400000 */
[----:B------:R-:W-:Y:S01]  /*4f80*/  LEA.HI.X R7, R102, UR5, R113, 0x1, P4 ;  /* 0x0000000566077c11 */ /* 0x000fe2000a0f0c71 */
[----:B------:R-:W-:Y:S01]  /*4f90*/  FMUL R28, R28, R19 ;  /* 0x000000131c1c7220 */ /* 0x000fe20000400000 */
[----:B------:R-:W-:Y:S01]  /*4fa0*/  F2FP.F16.F32.PACK_AB R25, RZ, R25 ;  /* 0x00000019ff19723e */ /* 0x000fe200000000ff */
[-C--:B------:R-:W-:Y:S01]  /*4fb0*/  FMUL R29, R29, R19.reuse ;  /* 0x000000131d1d7220 */ /* 0x080fe20000400000 */
[----:B------:R-:W-:Y:S01]  /*4fc0*/  ISETP.GT.AND P2, PT, R3, 0x8, P2 ;  /* 0x000000080300780c */ /* 0x000fe20001744270 */
[----:B------:R-:W-:Y:S01]  /*4fd0*/  @P1 STG.E.U16 desc[UR36][R6.64], R24 ;  /* 0x0000001806001986 */ /* 0x000fe2000c101524 */
[----:B------:R-:W-:Y:S01]  /*4fe0*/  ISETP.GT.AND P1, PT, R4, 0x8, PT ;  /* 0x000000080400780c */ /* 0x000fe20003f24270 */
[-C--:B------:R-:W-:Y:S01]  /*4ff0*/  FMUL R30, R30, R19.reuse ;  /* 0x000000131e1e7220 */ /* 0x080fe20000400000 */
[C---:B------:R-:W-:Y:S01]  /*5000*/  SHF.L.U64.HI R5, R92.reuse, 0x1, R91 ;  /* 0x000000015c057819 */ /* 0x040fe2000001025b */
[----:B------:R-:W-:Y:S01]  /*5010*/  @P0 STG.E.U16 desc[UR36][R6.64+0x2], R25 ;  /* 0x0000021906000986 */ /* 0x000fe2000c101524 */
[----:B------:R-:W-:Y:S01]  /*5020*/  LEA R8, P5, R92, R6, 0x1 ;  /* 0x000000065c087211 */ /* 0x000fe200078a08ff */
[-C--:B------:R-:W-:Y:S01]  /*5030*/  FMUL R31, R31, R19.reuse ;  /* 0x000000131f1f7220 */ /* 0x080fe20000400000 */
[----:B------:R-:W-:Y:S01]  /*5040*/  ISETP.GT.AND P3, PT, R3, 0x8, P3 ;  /* 0x000000080300780c */ /* 0x000fe20001f64270 */
[-C--:B------:R-:W-:Y:S01]  /*5050*/  FMUL R32, R32, R19.reuse ;  /* 0x0000001320207220 */ /* 0x080fe20000400000 */
[----:B------:R-:W-:Y:S01]  /*5060*/  ISETP.GT.AND P0, PT, R4, 0x9, PT ;  /* 0x000000090400780c */ /* 0x000fe20003f04270 */
[----:B------:R-:W-:Y:S01]  /*5070*/  IMAD.X R9, R5, 0x1, R7, P5 ;  /* 0x0000000105097824 */ /* 0x000fe200028e0607 */
[----:B------:R-:W-:Y:S01]  /*5080*/  ISETP.GT.AND P4, PT, R3, RZ, P1 ;  /* 0x000000ff0300720c */ /* 0x000fe20000f84270 */
[-C--:B------:R-:W-:Y:S01]  /*5090*/  FMUL R33, R33, R19.reuse ;  /* 0x0000001321217220 */ /* 0x080fe20000400000 */
[----:B------:R-:W-:Y:S01]  /*50a0*/  F2FP.F16.F32.PACK_AB R26, RZ, R26 ;  /* 0x0000001aff1a723e */ /* 0x000fe200000000ff */
[-C--:B------:R-:W-:Y:S01]  /*50b0*/  FMUL R34, R34, R19.reuse ;  /* 0x0000001322227220 */ /* 0x080fe20000400000 */
[----:B------:R-:W-:Y:S01]  /*50c0*/  ISETP.GT.AND P5, PT, R3, RZ, P0 ;  /* 0x000000ff0300720c */ /* 0x000fe200007a4270 */
[----:B------:R-:W-:Y:S01]  /*50d0*/  FMUL R35, R35, R19 ;  /* 0x0000001323237220 */ /* 0x000fe20000400000 */
[----:B------:R-:W-:Y:S01]  /*50e0*/  F2FP.F16.F32.PACK_AB R27, RZ, R27 ;  /* 0x0000001bff1b723e */ /* 0x000fe200000000ff */
[----:B------:R-:W-:Y:S01]  /*50f0*/  @P2 STG.E.U16 desc[UR36][R8.64], R26 ;  /* 0x0000001a08002986 */ /* 0x000fe2000c101524 */
[----:B------:R-:W-:Y:S01]  /*5100*/  F2FP.F16.F32.PACK_AB R28, RZ, R28 ;  /* 0x0000001cff1c723e */ /* 0x000fe200000000ff */
[-C--:B------:R-:W-:Y:S01]  /*5110*/  FMUL R36, R36, R19.reuse ;  /* 0x0000001324247220 */ /* 0x080fe20000400000 */
[----:B------:R-:W-:Y:S01]  /*5120*/  ISETP.GT.AND P2, PT, R3, 0x8, P1 ;  /* 0x000000080300780c */ /* 0x000fe20000f44270 */
[----:B------:R-:W-:Y:S01]  /*5130*/  @P3 STG.E.U16 desc[UR36][R8.64+0x2], R27 ;  /* 0x0000021b08003986 */ /* 0x000fe2000c101524 */
[----:B------:R-:W-:Y:S01]  /*5140*/  ISETP.GT.AND P1, PT, R4, 0x10, PT ;  /* 0x000000100400780c */ /* 0x000fe20003f24270 */
[----:B------:R-:W-:Y:S01]  /*5150*/  FMUL R37, R37, R19 ;  /* 0x0000001325257220 */ /* 0x000fe20000400000 */
[----:B------:R-:W-:Y:S01]  /*5160*/  F2FP.F16.F32.PACK_AB R29, RZ, R29 ;  /* 0x0000001dff1d723e */ /* 0x000fe200000000ff */
[----:B------:R-:W-:Y:S01]  /*5170*/  @P4 STG.E.U16 desc[UR36][R6.64+0x10], R28 ;  /* 0x0000101c06004986 */ /* 0x000fe2000c101524 */
[C---:B------:R-:W-:Y:S01]  /*5180*/  ISETP.GT.AND P3, PT, R3.reuse, 0x8, P0 ;  /* 0x000000080300780c */ /* 0x040fe20000764270 */
[-C--:B------:R-:W-:Y:S01]  /*5190*/  FMUL R38, R38, R19.reuse ;  /* 0x0000001326267220 */ /* 0x080fe20000400000 */
[----:B------:R-:W-:Y:S01]  /*51a0*/  ISETP.GT.AND P0, PT, R4, 0x11, PT ;  /* 0x000000110400780c */ /* 0x000fe20003f04270 */
[----:B------:R-:W-:Y:S01]  /*51b0*/  @P5 STG.E.U16 desc[UR36][R6.64+0x12], R29 ;  /* 0x0000121d06005986 */ /* 0x000fe2000c101524 */
        /* <DEDUP_REMOVED lines=161> */
[----:B------:R-:W-:Y:S01]  /*5bd0*/  FMUL R87, R87, R19 ;  /* 0x0000001357577220 */ /* 0x000fe20000400000 */
[----:B------:R-:W-:-:S02]  /*5be0*/  F2FP.F16.F32.PACK_AB R62, RZ, R62 ;  /* 0x0000003eff3e723e */ /* 0x000fc400000000ff */
[C---:B------:R-:W-:Y:S02]  /*5bf0*/  ISETP.GT.AND P5, PT, R3.reuse, RZ, P0 ;  /* 0x000000ff0300720c */ /* 0x040fe400007a4270 */
[----:B------:R-:W-:Y:S01]  /*5c00*/  F2FP.F16.F32.PACK_AB R63, RZ, R63 ;  /* 0x0000003fff3f723e */ /* 0x000fe200000000ff */
[----:B------:R-:W-:Y:S01]  /*5c10*/  @P2 STG.E.U16 desc[UR36][R8.64+0x90], R62 ;  /* 0x0000903e08002986 */ /* 0x000fe2000c101524 */
[----:B------:R-:W-:Y:S02]  /*5c20*/  F2FP.F16.F32.PACK_AB R64, RZ, R64 ;  /* 0x00000040ff40723e */ /* 0x000fe400000000ff */
[C---:B------:R-:W-:Y:S01]  /*5c30*/  ISETP.GT.AND P2, PT, R3.reuse, 0x8, P1 ;  /* 0x000000080300780c */ /* 0x040fe20000f44270 */
[----:B------:R-:W-:Y:S01]  /*5c40*/  @P3 STG.E.U16 desc[UR36][R8.64+0x92], R63 ;  /* 0x0000923f08003986 */ /* 0x000fe2000c101524 */
[----:B------:R-:W-:Y:S02]  /*5c50*/  ISETP.GT.AND P1, PT, R4, 0x58, PT ;  /* 0x000000580400780c */ /* 0x000fe40003f24270 */
[----:B------:R-:W-:Y:S01]  /*5c60*/  F2FP.F16.F32.PACK_AB R65, RZ, R65 ;  /* 0x00000041ff41723e */ /* 0x000fe200000000ff */
[----:B------:R-:W-:Y:S01]  /*5c70*/  @P4 STG.E.U16 desc[UR36][R6.64+0xa0], R64 ;  /* 0x0000a04006004986 */ /* 0x000fe2000c101524 */
[----:B------:R-:W-:-:S02]  /*5c80*/  ISETP.GT.AND P3, PT, R3, 0x8, P0 ;  /* 0x000000080300780c */ /* 0x000fc40000764270 */
[----:B------:R-:W-:Y:S01]  /*5c90*/  ISETP.GT.AND P0, PT, R4, 0x59, PT ;  /* 0x000000590400780c */ /* 0x000fe20003f04270 */
[----:B------:R-:W-:Y:S01]  /*5ca0*/  @P5 STG.E.U16 desc[UR36][R6.64+0xa2], R65 ;  /* 0x0000a24106005986 */ /* 0x000fe2000c101524 */
[C---:B------:R-:W-:Y:S02]  /*5cb0*/  ISETP.GT.AND P4, PT, R3.reuse, RZ, P1 ;  /* 0x000000ff0300720c */ /* 0x040fe40000f84270 */
[----:B------:R-:W-:Y:S02]  /*5cc0*/  F2FP.F16.F32.PACK_AB R66, RZ, R66 ;  /* 0x00000042ff42723e */ /* 0x000fe400000000ff */
[----:B------:R-:W-:Y:S02]  /*5cd0*/  ISETP.GT.AND P5, PT, R3, RZ, P0 ;  /* 0x000000ff0300720c */ /* 0x000fe400007a4270 */
[----:B------:R-:W-:Y:S01]  /*5ce0*/  F2FP.F16.F32.PACK_AB R67, RZ, R67 ;  /* 0x00000043ff43723e */ /* 0x000fe200000000ff */
[----:B------:R-:W-:Y:S01]  /*5cf0*/  @P2 STG.E.U16 desc[UR36][R8.64+0xa0], R66 ;  /* 0x0000a04208002986 */ /* 0x000fe2000c101524 */
[----:B------:R-:W-:-:S02]  /*5d00*/  F2FP.F16.F32.PACK_AB R68, RZ, R68 ;  /* 0x00000044ff44723e */ /* 0x000fc400000000ff */
[C---:B------:R-:W-:Y:S01]  /*5d10*/  ISETP.GT.AND P2, PT, R3.reuse, 0x8, P1 ;  /* 0x000000080300780c */ /* 0x040fe20000f44270 */
[----:B------:R-:W-:Y:S01]  /*5d20*/  @P3 STG.E.U16 desc[UR36][R8.64+0xa2], R67 ;  /* 0x0000a24308003986 */ /* 0x000fe2000c101524 */
[C---:B------:R-:W-:Y:S02]  /*5d30*/  ISETP.GT.AND P1, PT, R4.reuse, 0x60, PT ;  /* 0x000000600400780c */ /* 0x040fe40003f24270 */
[----:B------:R-:W-:Y:S01]  /*5d40*/  F2FP.F16.F32.PACK_AB R69, RZ, R69 ;  /* 0x00000045ff45723e */ /* 0x000fe200000000ff */
[----:B------:R-:W-:Y:S01]  /*5d50*/  @P4 STG.E.U16 desc[UR36][R6.64+0xb0], R68 ;  /* 0x0000b04406004986 */ /* 0x000fe2000c101524 */
[C---:B------:R-:W-:Y:S02]  /*5d60*/  ISETP.GT.AND P3, PT, R3.reuse, 0x8, P0 ;  /* 0x000000080300780c */ /* 0x040fe40000764270 */
[----:B------:R-:W-:Y:S01]  /*5d70*/  ISETP.GT.AND P0, PT, R4, 0x61, PT ;  /* 0x000000610400780c */ /* 0x000fe20003f04270 */
[----:B------:R-:W-:Y:S01]  /*5d80*/  @P5 STG.E.U16 desc[UR36][R6.64+0xb2], R69 ;  /* 0x0000b24506005986 */ /* 0x000fe2000c101524 */
[----:B------:R-:W-:-:S02]  /*5d90*/  ISETP.GT.AND P4, PT, R3, RZ, P1 ;  /* 0x000000ff0300720c */ /* 0x000fc40000f84270 */
[C---:B------:R-:W-:Y:S02]  /*5da0*/  ISETP.GT.AND P5, PT, R3.reuse, RZ, P0 ;  /* 0x000000ff0300720c */ /* 0x040fe400007a4270 */
[----:B------:R-:W-:Y:S02]  /*5db0*/  F2FP.F16.F32.PACK_AB R70, RZ, R70 ;  /* 0x00000046ff46723e */ /* 0x000fe400000000ff */
[----:B------:R-:W-:Y:S02]  /*5dc0*/  F2FP.F16.F32.PACK_AB R71, RZ, R71 ;  /* 0x00000047ff47723e */ /* 0x000fe400000000ff */
[----:B------:R-:W-:Y:S01]  /*5dd0*/  F2FP.F16.F32.PACK_AB R72, RZ, R72 ;  /* 0x00000048ff48723e */ /* 0x000fe200000000ff */
[----:B------:R-:W-:Y:S01]  /*5de0*/  @P2 STG.E.U16 desc[UR36][R8.64+0xb0], R70 ;  /* 0x0000b04608002986 */ /* 0x000fe2000c101524 */
[----:B------:R-:W-:Y:S02]  /*5df0*/  F2FP.F16.F32.PACK_AB R73, RZ, R73 ;  /* 0x00000049ff49723e */ /* 0x000fe400000000ff */
[C---:B------:R-:W-:Y:S01]  /*5e00*/  ISETP.GT.AND P1, PT, R3.reuse, 0x8, P1 ;  /* 0x000000080300780c */ /* 0x040fe20000f24270 */
[----:B------:R-:W-:Y:S01]  /*5e10*/  @P3 STG.E.U16 desc[UR36][R8.64+0xb2], R71 ;  /* 0x0000b24708003986 */ /* 0x000fe2000c101524 */
[----:B------:R-:W-:-:S02]  /*5e20*/  ISETP.GT.AND P2, PT, R3, 0x8, P0 ;  /* 0x000000080300780c */ /* 0x000fc40000744270 */
[C---:B------:R-:W-:Y:S01]  /*5e30*/  ISETP.GT.AND P0, PT, R4.reuse, 0x69, PT ;  /* 0x000000690400780c */ /* 0x040fe20003f04270 */
[----:B------:R-:W-:Y:S01]  /*5e40*/  @P4 STG.E.U16 desc[UR36][R6.64+0xc0], R72 ;  /* 0x0000c04806004986 */ /* 0x000fe2000c101524 */
[----:B------:R-:W-:Y:S02]  /*5e50*/  ISETP.GT.AND P4, PT, R4, 0x68, PT ;  /* 0x000000680400780c */ /* 0x000fe40003f84270 */
[----:B------:R-:W-:Y:S01]  /*5e60*/  F2FP.F16.F32.PACK_AB R74, RZ, R74 ;  /* 0x0000004aff4a723e */ /* 0x000fe200000000ff */
[----:B------:R-:W-:Y:S01]  /*5e70*/  @P5 STG.E.U16 desc[UR36][R6.64+0xc2], R73 ;  /* 0x0000c24906005986 */ /* 0x000fe2000c101524 */
[C---:B------:R-:W-:Y:S02]  /*5e80*/  ISETP.GT.AND P5, PT, R3.reuse, RZ, P4 ;  /* 0x000000ff0300720c */ /* 0x040fe400027a4270 */
[----:B------:R-:W-:Y:S01]  /*5e90*/  ISETP.GT.AND P3, PT, R3, RZ, P0 ;  /* 0x000000ff0300720c */ /* 0x000fe20000764270 */
[----:B------:R-:W-:Y:S01]  /*5ea0*/  @P1 STG.E.U16 desc[UR36][R8.64+0xc0], R74 ;  /* 0x0000c04a08001986 */ /* 0x000fe2000c101524 */
[----:B------:R-:W-:-:S02]  /*5eb0*/  F2FP.F16.F32.PACK_AB R75, RZ, R75 ;  /* 0x0000004bff4b723e */ /* 0x000fc400000000ff */
[----:B------:R-:W-:Y:S02]  /*5ec0*/  F2FP.F16.F32.PACK_AB R76, RZ, R76 ;  /* 0x0000004cff4c723e */ /* 0x000fe400000000ff */
[C---:B------:R-:W-:Y:S01]  /*5ed0*/  ISETP.GT.AND P4, PT, R3.reuse, 0x8, P4 ;  /* 0x000000080300780c */ /* 0x040fe20002784270 */
[----:B------:R-:W-:Y:S01]  /*5ee0*/  @P2 STG.E.U16 desc[UR36][R8.64+0xc2], R75 ;  /* 0x0000c24b08002986 */ /* 0x000fe2000c101524 */
[----:B------:R-:W-:Y:S02]  /*5ef0*/  F2FP.F16.F32.PACK_AB R77, RZ, R77 ;  /* 0x0000004dff4d723e */ /* 0x000fe400000000ff */
[C---:B------:R-:W-:Y:S01]  /*5f00*/  ISETP.GT.AND P2, PT, R4.reuse, 0x71, PT ;  /* 0x000000710400780c */ /* 0x040fe20003f44270 */
[----:B------:R-:W-:Y:S01]  /*5f10*/  @P5 STG.E.U16 desc[UR36][R6.64+0xd0], R76 ;  /* 0x0000d04c06005986 */ /* 0x000fe2000c101524 */
[----:B------:R-:W-:Y:S02]  /*5f20*/  ISETP.GT.AND P5, PT, R3, 0x8, P0 ;  /* 0x000000080300780c */ /* 0x000fe400007a4270 */
[C---:B------:R-:W-:Y:S01]  /*5f30*/  ISETP.GT.AND P1, PT, R4.reuse, 0x78, PT ;  /* 0x000000780400780c */ /* 0x040fe20003f24270 */
[----:B------:R-:W-:Y:S01]  /*5f40*/  @P3 STG.E.U16 desc[UR36][R6.64+0xd2], R77 ;  /* 0x0000d24d06003986 */ /* 0x000fe2000c101524 */
[----:B------:R-:W-:-:S02]  /*5f50*/  ISETP.GT.AND P3, PT, R4, 0x70, PT ;  /* 0x000000700400780c */ /* 0x000fc40003f64270 */
[----:B------:R-:W-:Y:S01]  /*5f60*/  ISETP.GT.AND P0, PT, R4, 0x79, PT ;  /* 0x000000790400780c */ /* 0x000fe20003f04270 */
[----:B------:R-:W-:Y:S01]  /*5f70*/  @P4 IMAD.MOV.U32 R4, RZ, RZ, R8 ;  /* 0x000000ffff044224 */ /* 0x000fe200078e0008 */
[----:B------:R-:W-:Y:S01]  /*5f80*/  F2FP.F16.F32.PACK_AB R78, RZ, R78 ;  /* 0x0000004eff4e723e */ /* 0x000fe200000000ff */
[----:B------:R-:W-:Y:S01]  /*5f90*/  @P4 IMAD.MOV.U32 R5, RZ, RZ, R9 ;  /* 0x000000ffff054224 */ /* 0x000fe200078e0009 */
[----:B------:R-:W-:Y:S02]  /*5fa0*/  F2FP.F16.F32.PACK_AB R79, RZ, R79 ;  /* 0x0000004fff4f723e */ /* 0x000fe400000000ff */
[----:B------:R-:W-:Y:S02]  /*5fb0*/  F2FP.F16.F32.PACK_AB R80, RZ, R80 ;  /* 0x00000050ff50723e */ /* 0x000fe400000000ff */
[----:B------:R0:W-:Y:S01]  /*5fc0*/  @P4 STG.E.U16 desc[UR36][R4.64+0xd0], R78 ;  /* 0x0000d04e04004986 */ /* 0x0001e2000c101524 */
[----:B------:R-:W-:Y:S02]  /*5fd0*/  ISETP.GT.AND P4, PT, R3, RZ, P2 ;  /* 0x000000ff0300720c */ /* 0x000fe40001784270 */
[----:B------:R-:W-:-:S02]  /*5fe0*/  F2FP.F16.F32.PACK_AB R81, RZ, R81 ;  /* 0x00000051ff51723e */ /* 0x000fc400000000ff */
[----:B------:R-:W-:Y:S02]  /*5ff0*/  ISETP.GT.AND P2, PT, R3, 0x8, P2 ;  /* 0x000000080300780c */ /* 0x000fe40001744270 */
[----:B------:R-:W-:Y:S02]  /*6000*/  F2FP.F16.F32.PACK_AB R82, RZ, R82 ;  /* 0x00000052ff52723e */ /* 0x000fe400000000ff */
[----:B------:R-:W-:Y:S02]  /*6010*/  F2FP.F16.F32.PACK_AB R83, RZ, R83 ;  /* 0x00000053ff53723e */ /* 0x000fe400000000ff */
[----:B------:R-:W-:Y:S01]  /*6020*/  F2FP.F16.F32.PACK_AB R84, RZ, R84 ;  /* 0x00000054ff54723e */ /* 0x000fe200000000ff */
[----:B0-----:R-:W-:Y:S01]  /*6030*/  @P5 IMAD.MOV.U32 R4, RZ, RZ, R8 ;  /* 0x000000ffff045224 */ /* 0x001fe200078e0008 */
[----:B------:R-:W-:Y:S01]  /*6040*/  F2FP.F16.F32.PACK_AB R85, RZ, R85 ;  /* 0x00000055ff55723e */ /* 0x000fe200000000ff */
[----:B------:R-:W-:Y:S01]  /*6050*/  @P5 IMAD.MOV.U32 R5, RZ, RZ, R9 ;  /* 0x000000ffff055224 */ /* 0x000fe200078e0009 */
[----:B------:R-:W-:-:S02]  /*6060*/  F2FP.F16.F32.PACK_AB R86, RZ, R86 ;  /* 0x00000056ff56723e */ /* 0x000fc400000000ff */
[----:B------:R-:W-:Y:S02]  /*6070*/  F2FP.F16.F32.PACK_AB R87, RZ, R87 ;  /* 0x00000057ff57723e */ /* 0x000fe400000000ff */
[----:B------:R0:W-:Y:S01]  /*6080*/  @P5 STG.E.U16 desc[UR36][R4.64+0xd2], R79 ;  /* 0x0000d24f04005986 */ /* 0x0001e2000c101524 */
[C---:B------:R-:W-:Y:S02]  /*6090*/  ISETP.GT.AND P5, PT, R3.reuse, RZ, P3 ;  /* 0x000000ff0300720c */ /* 0x040fe40001fa4270 */
[----:B------:R-:W-:-:S11]  /*60a0*/  ISETP.GT.AND P3, PT, R3, 0x8, P3 ;  /* 0x000000080300780c */ /* 0x000fd60001f64270 */
[----:B0-----:R-:W-:Y:S02]  /*60b0*/  @P5 IMAD.MOV.U32 R4, RZ, RZ, R6 ;  /* 0x000000ffff045224 */ /* 0x001fe400078e0006 */
[----:B------:R-:W-:-:S05]  /*60c0*/  @P5 IMAD.MOV.U32 R5, RZ, RZ, R7 ;  /* 0x000000ffff055224 */ /* 0x000fca00078e0007 */
[----:B------:R0:W-:Y:S01]  /*60d0*/  @P5 STG.E.U16 desc[UR36][R4.64+0xe0], R80 ;  /* 0x0000e05004005986 */ /* 0x0001e2000c101524 */
[C---:B------:R-:W-:Y:S02]  /*60e0*/  ISETP.GT.AND P5, PT, R3.reuse, RZ, P0 ;  /* 0x000000ff0300720c */ /* 0x040fe400007a4270 */
[----:B------:R-:W-:Y:S01]  /*60f0*/  ISETP.GT.AND P0, PT, R3, 0x8, P0 ;  /* 0x000000080300780c */ /* 0x000fe20000704270 */
[----:B0-----:R-:W-:Y:S02]  /*6100*/  @P4 IMAD.MOV.U32 R4, RZ, RZ, R6 ;  /* 0x000000ffff044224 */ /* 0x001fe400078e0006 */
[----:B------:R-:W-:-:S05]  /*6110*/  @P4 IMAD.MOV.U32 R5, RZ, RZ, R7 ;  /* 0x000000ffff054224 */ /* 0x000fca00078e0007 */
[----:B------:R0:W-:Y:S01]  /*6120*/  @P4 STG.E.U16 desc[UR36][R4.64+0xe2], R81 ;  /* 0x0000e25104004986 */ /* 0x0001e2000c101524 */
[C---:B------:R-:W-:Y:S02]  /*6130*/  ISETP.GT.AND P4, PT, R3.reuse, RZ, P1 ;  /* 0x000000ff0300720c */ /* 0x040fe40000f84270 */
[----:B------:R-:W-:Y:S01]  /*6140*/  ISETP.GT.AND P1, PT, R3, 0x8, P1 ;  /* 0x000000080300780c */ /* 0x000fe20000f24270 */
[----:B0-----:R-:W-:Y:S02]  /*6150*/  @P3 IMAD.MOV.U32 R4, RZ, RZ, R8 ;  /* 0x000000ffff043224 */ /* 0x001fe400078e0008 */
[----:B------:R-:W-:-:S05]  /*6160*/  @P3 IMAD.MOV.U32 R5, RZ, RZ, R9 ;  /* 0x000000ffff053224 */ /* 0x000fca00078e0009 */
[----:B------:R0:W-:Y:S02]  /*6170*/  @P3 STG.E.U16 desc[UR36][R4.64+0xe0], R82 ;  /* 0x0000e05204003986 */ /* 0x0001e4000c101524 */
[----:B0-----:R-:W-:Y:S02]  /*6180*/  @P2 IMAD.MOV.U32 R4, RZ, RZ, R8 ;  /* 0x000000ffff042224 */ /* 0x001fe400078e0008 */
[----:B------:R-:W-:-:S05]  /*6190*/  @P2 IMAD.MOV.U32 R5, RZ, RZ, R9 ;  /* 0x000000ffff052224 */ /* 0x000fca00078e0009 */
[----:B------:R0:W-:Y:S02]  /*61a0*/  @P2 STG.E.U16 desc[UR36][R4.64+0xe2], R83 ;  /* 0x0000e25304002986 */ /* 0x0001e4000c101524 */
[----:B0-----:R-:W-:Y:S02]  /*61b0*/  @P4 IMAD.MOV.U32 R4, RZ, RZ, R6 ;  /* 0x000000ffff044224 */ /* 0x001fe400078e0006 */
[----:B------:R-:W-:-:S05]  /*61c0*/  @P4 IMAD.MOV.U32 R5, RZ, RZ, R7 ;  /* 0x000000ffff054224 */ /* 0x000fca00078e0007 */
[----:B------:R0:W-:Y:S04]  /*61d0*/  @P4 STG.E.U16 desc[UR36][R4.64+0xf0], R84 ;  /* 0x0000f05404004986 */ /* 0x0001e8000c101524 */
[----:B------:R1:W-:Y:S01]  /*61e0*/  @P5 STG.E.U16 desc[UR36][R6.64+0xf2], R85 ;  /* 0x0000f25506005986 */ /* 0x0003e2000c101524 */
[----:B0-----:R-:W-:Y:S02]  /*61f0*/  @P1 IMAD.MOV.U32 R4, RZ, RZ, R8 ;  /* 0x000000ffff041224 */ /* 0x001fe400078e0008 */
[----:B------:R-:W-:-:S05]  /*6200*/  @P1 IMAD.MOV.U32 R5, RZ, RZ, R9 ;  /* 0x000000ffff051224 */ /* 0x000fca00078e0009 */
[----:B------:R1:W-:Y:S04]  /*6210*/  @P1 STG.E.U16 desc[UR36][R4.64+0xf0], R86 ;  /* 0x0000f05604001986 */ /* 0x0003e8000c101524 */
[----:B------:R1:W-:Y:S02]  /*6220*/  @P0 STG.E.U16 desc[UR36][R8.64+0xf2], R87 ;  /* 0x0000f25708000986 */ /* 0x0003e4000c101524 */
.L_x_154:
[----:B------:R-:W-:Y:S05]  /*6230*/  BSYNC B0 ;  /* 0x0000000000007941 */ /* 0x000fea0003800000 */
.L_x_28:
[----:B------:R-:W-:Y:S01]  /*6240*/  IADD3 R16, P0, R16, UR38, RZ ;  /* 0x0000002610107c10 */ /* 0x000fe2000ff1e0ff */
[----:B------:R-:W-:Y:S01]  /*6250*/  ULDC.64 UR4, c[0x0][0x650] ;  /* 0x0001940000047ab9 */ /* 0x000fe20000000a00 */
[----:B------:R-:W-:Y:S01]  /*6260*/  PRMT R3, RZ, 0x7610, R3 ;  /* 0x00007610ff037816 */ /* 0x000fe20000000003 */
[----:B------:R-:W-:Y:S01]  /*6270*/  IMAD.MOV.U32 R100, RZ, RZ, -0x1 ;  /* 0xffffffffff647424 */ /* 0x000fe200078e00ff */
[----:B------:R-:W-:Y:S01]  /*6280*/  IADD3.X R17, R17, UR41, RZ, P0, !PT ;  /* 0x0000002911117c10 */ /* 0x000fe200087fe4ff */
[----:B------:R-:W-:Y:S01]  /*6290*/  IMAD.MOV.U32 R99, RZ, RZ, -0x1 ;  /* 0xffffffffff637424 */ /* 0x000fe200078e00ff */
[----:B------:R-:W-:-:S04]  /*62a0*/  ISETP.GE.U32.AND P0, PT, R16, UR4, PT ;  /* 0x0000000410007c0c */ /* 0x000fc8000bf06070 */
[----:B------:R-:W-:-:S13]  /*62b0*/  ISETP.GE.U32.AND.EX P0, PT, R17, UR5, PT, P0 ;  /* 0x0000000511007c0c */ /* 0x000fda000bf06100 */
[----:B------:R-:W-:Y:S05]  /*62c0*/  @P0 BRA `(.L_x_155) ;  /* 0x00000004004c0947 */ /* 0x000fea0003800000 */
[----:B------:R-:W0:Y:S01]  /*62d0*/  LDC.64 R10, c[0x0][0x628] ;  /* 0x00018a00ff0a7b82 */ /* 0x000e220000000a00 */
[----:B---3--:R-:W3:Y:S01]  /*62e0*/  S2R R12, SR_CTAID.X ;  /* 0x00000000000c7919 */ /* 0x008ee20000002500 */
[----:B-12-4-:R-:W-:Y:S02]  /*62f0*/  IMAD.MOV.U32 R8, RZ, RZ, R16 ;  /* 0x000000ffff087224 */ /* 0x016fe400078e0010 */
[----:B------:R-:W-:Y:S01]  /*6300*/  IMAD.MOV.U32 R9, RZ, RZ, R17 ;  /* 0x000000ffff097224 */ /* 0x000fe200078e0011 */
[----:B------:R-:W1:Y:S03]  /*6310*/  S2R R20, SR_CTAID.Y ;  /* 0x0000000000147919 */ /* 0x000e660000002600 */
[----:B------:R-:W2:Y:S08]  /*6320*/  LDC R0, c[0x0][0x630] ;  /* 0x00018c00ff007b82 */ /* 0x000eb00000000800 */
[----:B------:R-:W4:Y:S01]  /*6330*/  LDC.64 R14, c[0x0][0x620] ;  /* 0x00018800ff0e7b82 */ /* 0x000f220000000a00 */
[----:B0-----:R-:W-:-:S04]  /*6340*/  ISETP.NE.U32.AND P0, PT, R10, RZ, PT ;  /* 0x000000ff0a00720c */ /* 0x001fc80003f05070 */
[----:B------:R-:W-:-:S13]  /*6350*/  ISETP.NE.AND.EX P0, PT, R11, RZ, PT, P0 ;  /* 0x000000ff0b00720c */ /* 0x000fda0003f05300 */
[----:B-1234-:R-:W-:Y:S05]  /*6360*/  @!P0 BRA `(.L_x_156) ;  /* 0x0000000000288947 */ /* 0x01efea0003800000 */
        /* <DEDUP_REMOVED lines=10> */
.L_x_156:
[-CC-:B------:R-:W-:Y:S01]  /*6410*/  SHF.R.U64 R99, R8, R0.reuse, R9.reuse ;  /* 0x0000000008637219 */ /* 0x180fe20000001209 */
[----:B------:R-:W0:Y:S01]  /*6420*/  LDC.64 R26, c[0x0][0x640] ;  /* 0x00019000ff1a7b82 */ /* 0x000e220000000a00 */
[----:B------:R-:W-:Y:S01]  /*6430*/  SHF.R.U32.HI R0, RZ, R0, R9 ;  /* 0x00000000ff007219 */ /* 0x000fe20000011609 */
[----:B------:R-:W-:Y:S01]  /*6440*/  ULDC UR4, c[0x0][0x150] ;  /* 0x0000540000047ab9 */ /* 0x000fe20000000800 */
[----:B------:R-:W-:Y:S02]  /*6450*/  IADD3 R3, P0, RZ, -R99, RZ ;  /* 0x80000063ff037210 */ /* 0x000fe40007f1e0ff */
[----:B------:R-:W-:-:S03]  /*6460*/  I2FP.F32.U32 R7, R12 ;  /* 0x0000000c00077245 */ /* 0x000fc60000201000 */
[----:B------:R-:W1:Y:S01]  /*6470*/  LDC R6, c[0x0][0x618] ;  /* 0x00018600ff067b82 */ /* 0x000e620000000800 */
[----:B------:R-:W-:Y:S02]  /*6480*/  IMAD.X R5, RZ, RZ, ~R0, P0 ;  /* 0x000000ffff057224 */ /* 0x000fe400000e0e00 */
[----:B------:R-:W-:Y:S01]  /*6490*/  FMUL R7, R7, UR4 ;  /* 0x0000000407077c20 */ /* 0x000fe20008400000 */
[----:B------:R-:W-:Y:S01]  /*64a0*/  ULDC UR4, c[0x0][0x154] ;  /* 0x0000550000047ab9 */ /* 0x000fe20000000800 */
[-C--:B------:R-:W-:Y:S02]  /*64b0*/  IMAD R0, R5, R14.reuse, RZ ;  /* 0x0000000e05007224 */ /* 0x080fe400078e02ff */
[C---:B------:R-:W-:Y:S01]  /*64c0*/  IMAD.WIDE.U32 R4, R3.reuse, R14, R16 ;  /* 0x0000000e03047225 */ /* 0x040fe200078e0010 */
[----:B------:R-:W2:Y:S01]  /*64d0*/  LDC R8, c[0x0][0x608] ;  /* 0x00018200ff087b82 */ /* 0x000ea20000000800 */
[----:B------:R-:W3:Y:S02]  /*64e0*/  F2I.U32.TRUNC.NTZ R7, R7 ;  /* 0x0000000700077305 */ /* 0x000ee4000020f000 */
[----:B------:R-:W-:Y:S01]  /*64f0*/  IMAD R3, R3, R15, R0 ;  /* 0x0000000f03037224 */ /* 0x000fe200078e0200 */
[----:B------:R-:W-:-:S03]  /*6500*/  I2FP.F32.U32 R0, R20 ;  /* 0x0000001400007245 */ /* 0x000fc60000201000 */
[----:B------:R-:W-:Y:S01]  /*6510*/  IMAD.IADD R3, R5, 0x1, R3 ;  /* 0x0000000105037824 */ /* 0x000fe200078e0203 */
[----:B------:R-:W4:Y:S01]  /*6520*/  LDC R11, c[0x0][0x658] ;  /* 0x00019600ff0b7b82 */ /* 0x000f220000000800 */
[----:B0-----:R-:W-:-:S04]  /*6530*/  ISETP.NE.U32.AND P0, PT, R26, RZ, PT ;  /* 0x000000ff1a00720c */ /* 0x001fc80003f05070 */
[----:B------:R-:W-:-:S03]  /*6540*/  ISETP.NE.AND.EX P0, PT, R27, RZ, PT, P0 ;  /* 0x000000ff1b00720c */ /* 0x000fc60003f05300 */
[----:B------:R-:W0:Y:S01]  /*6550*/  LDC R9, c[0x0][0x144] ;  /* 0x00005100ff097b82 */ /* 0x000e220000000800 */
[-C--:B-1----:R-:W-:Y:S01]  /*6560*/  SHF.R.U64 R10, R4, R6.reuse, R3 ;  /* 0x00000006040a7219 */ /* 0x082fe20000001203 */
[----:B---3--:R-:W-:Y:S01]  /*6570*/  IMAD.MOV R7, RZ, RZ, -R7 ;  /* 0x000000ffff077224 */ /* 0x008fe200078e0a07 */
[----:B------:R-:W-:Y:S01]  /*6580*/  SHF.R.U32.HI R3, RZ, R6, R3 ;  /* 0x00000006ff037219 */ /* 0x000fe20000011603 */
[----:B------:R-:W-:-:S04]  /*6590*/  FMUL R6, R0, UR4 ;  /* 0x0000000400067c20 */ /* 0x000fc80008400000 */
[----:B------:R-:W1:Y:S01]  /*65a0*/  LDC R21, c[0x0][0x148] ;  /* 0x00005200ff157b82 */ /* 0x000e620000000800 */
[----:B------:R3:W0:Y:S01]  /*65b0*/  F2I.U32.TRUNC.NTZ R14, R6 ;  /* 0x00000006000e7305 */ /* 0x000622000020f000 */
[-CC-:B--2---:R-:W-:Y:S02]  /*65c0*/  SHF.R.U64 R13, R10, R8.reuse, R3.reuse ;  /* 0x000000080a0d7219 */ /* 0x184fe40000001203 */
[----:B------:R-:W-:-:S04]  /*65d0*/  SHF.R.U32.HI R0, RZ, R8, R3 ;  /* 0x00000008ff007219 */ /* 0x000fc80000011603 */
[----:B-----5:R-:W2:Y:S01]  /*65e0*/  LDC R24, c[0x0][0x648] ;  /* 0x00019200ff187b82 */ /* 0x020ea20000000800 */
[-CC-:B----4-:R-:W-:Y:S02]  /*65f0*/  SHF.R.U64 R15, R13, R11.reuse, R0.reuse ;  /* 0x0000000b0d0f7219 */ /* 0x190fe40000001200 */
[----:B------:R-:W-:-:S03]  /*6600*/  SHF.R.U32.HI R5, RZ, R11, R0 ;  /* 0x0000000bff057219 */ /* 0x000fc60000011600 */
[----:B------:R-:W-:Y:S02]  /*6610*/  IMAD.MOV.U32 R4, RZ, RZ, R15 ;  /* 0x000000ffff047224 */ /* 0x000fe400078e000f */
[----:B------:R-:W4:Y:S01]  /*6620*/  LDC R28, c[0x0][0x638] ;  /* 0x00018e00ff1c7b82 */ /* 0x000f220000000800 */
[----:B0-----:R-:W-:-:S07]  /*6630*/  IMAD R25, R9, R7, R12 ;  /* 0x0000000709197224 */ /* 0x001fce00078e020c */
[----:B------:R-:W0:Y:S08]  /*6640*/  LDC R29, c[0x0][0x610] ;  /* 0x00018400ff1d7b82 */ /* 0x000e300000000800 */
[----:B------:R-:W0:Y:S01]  /*6650*/  LDC R30, c[0x0][0x600] ;  /* 0x00018000ff1e7b82 */ /* 0x000e220000000800 */
[----:B-123--:R-:W-:Y:S05]  /*6660*/  @!P0 BRA `(.L_x_157) ;  /* 0x0000000000288947 */ /* 0x00efea0003800000 */
        /* <DEDUP_REMOVED lines=10> */
.L_x_157:
[----:B------:R-:W-:Y:S01]  /*6710*/  ISETP.NE.AND P0, PT, R2, 0x1, PT ;  /* 0x000000010200780c */ /* 0x000fe20003f05270 */
[----:B------:R-:W-:Y:S01]  /*6720*/  IMAD.MOV R14, RZ, RZ, -R14 ;  /* 0x000000ffff0e7224 */ /* 0x000fe200078e0a0e */
[----:B------:R-:W-:Y:S02]  /*6730*/  SHF.R.U64 R0, R4, R24, R5 ;  /* 0x0000001804007219 */ /* 0x000fe40000001205 */
[----:B------:R-:W-:Y:S02]  /*6740*/  LOP3.LUT R3, R13, R96, RZ, 0xc0, !PT ;  /* 0x000000600d037212 */ /* 0x000fe400078ec0ff */
[----:B------:R-:W-:Y:S01]  /*6750*/  LOP3.LUT R10, R10, R95, RZ, 0xc0, !PT ;  /* 0x0000005f0a0a7212 */ /* 0x000fe200078ec0ff */
[----:B------:R-:W-:Y:S02]  /*6760*/  IMAD.MOV R4, RZ, RZ, -R0 ;  /* 0x000000ffff047224 */ /* 0x000fe400078e0a00 */
[----:B------:R-:W-:Y:S02]  /*6770*/  IMAD R0, R90, R0, R3 ;  /* 0x000000005a007224 */ /* 0x000fe400078e0203 */
[----:B----4-:R-:W-:-:S02]  /*6780*/  IMAD R3, R4, R28, R15 ;  /* 0x0000001c04037224 */ /* 0x010fc400078e020f */
[----:B------:R-:W-:Y:S02]  /*6790*/  @P0 IMAD R25, R21, R14, R20 ;  /* 0x0000000e15190224 */ /* 0x000fe400078e0214 */
[----:B0-----:R-:W-:Y:S02]  /*67a0*/  IMAD R5, R3, R30, R10 ;  /* 0x0000001e03057224 */ /* 0x001fe400078e020a */
[----:B------:R-:W-:Y:S02]  /*67b0*/  IMAD R0, R0, R29, R25 ;  /* 0x0000001d00007224 */ /* 0x000fe400078e0219 */
[----:B------:R-:W-:-:S03]  /*67c0*/  IMAD.MOV.U32 R4, RZ, RZ, 0x1 ;  /* 0x00000001ff047424 */ /* 0x000fc600078e00ff */
[----:B------:R-:W-:Y:S02]  /*67d0*/  SEL R100, R5, R0, !P0 ;  /* 0x0000000005647207 */ /* 0x000fe40004000000 */
[----:B------:R-:W-:Y:S02]  /*67e0*/  PRMT R3, R4, 0x7610, R3 ;  /* 0x0000761004037816 */ /* 0x000fe40000000003 */
[----:B------:R-:W-:-:S07]  /*67f0*/  SEL R0, R0, R5, !P0 ;  /* 0x0000000500007207 */ /* 0x000fce0004000000 */
.L_x_155:
[----:B------:R-:W-:Y:S01]  /*6800*/  LOP3.LUT P0, RZ, R3, 0xff, RZ, 0xc0, !PT ;  /* 0x000000ff03ff7812 */ /* 0x000fe2000780c0ff */
[----:B------:R-:W-:Y:S01]  /*6810*/  UIMAD.WIDE.U32 UR4, UR42, -0x55555555, URZ ;  /* 0xaaaaaaab2a0478a5 */ /* 0x000fe2000f8e003f */
[----:B------:R-:W-:-:S03]  /*6820*/  IMAD.MOV.U32 R101, RZ, RZ, R0 ;  /* 0x000000ffff657224 */ /* 0x000fc600078e0000 */
[----:B------:R-:W-:-:S04]  /*6830*/  USHF.R.U32.HI UR4, URZ, 0x1, UR5 ;  /* 0x000000013f047899 */ /* 0x000fc80008011605 */
[----:B------:R-:W-:-:S04]  /*6840*/  UIMAD UR42, UR4, -0x3, UR42 ;  /* 0xfffffffd042a78a4 */ /* 0x000fc8000f8e022a */
[----:B------:R-:W-:Y:S08]  /*6850*/  @P0 BRA `(.L_x_158) ;  /* 0xffffffa800500947 */ /* 0x000ff0000383ffff */
[----:B------:R-:W-:Y:S05]  /*6860*/  EXIT ;  /* 0x000000000000794d */ /* 0x000fea0003800000 */
.L_x_3:
        /* <DEDUP_REMOVED lines=26> */
.L_x_160:
[--C-:B------:R-:W-:Y:S01]  /*6a10*/  SHF.R.U64 R14, R12, R20, R13.reuse ;  /* 0x000000140c0e7219 */ /* 0x100fe2000000120d */
[----:B------:R-:W0:Y:S01]  /*6a20*/  LDC R24, c[0x0][0x618] ;  /* 0x00018600ff187b82 */ /* 0x000e220000000800 */
[----:B------:R-:W-:Y:S01]  /*6a30*/  I2FP.F32.U32 R8, R6 ;  /* 0x0000000600087245 */ /* 0x000fe20000201000 */
[----:B------:R-:W-:Y:S01]  /*6a40*/  ULDC UR4, c[0x0][0x150] ;  /* 0x0000540000047ab9 */ /* 0x000fe20000000800 */
[----:B------:R-:W-:Y:S02]  /*6a50*/  SHF.R.U32.HI R7, RZ, R20, R13 ;  /* 0x00000014ff077219 */ /* 0x000fe4000001160d */
[----:B------:R-:W-:Y:S01]  /*6a60*/  IADD3 R11, P0, RZ, -R14, RZ ;  /* 0x8000000eff0b7210 */ /* 0x000fe20007f1e0ff */
[----:B------:R-:W-:Y:S01]  /*6a70*/  FMUL R13, R8, UR4 ;  /* 0x00000004080d7c20 */ /* 0x000fe20008400000 */
[----:B------:R-:W-:Y:S01]  /*6a80*/  ULDC UR4, c[0x0][0x154] ;  /* 0x0000550000047ab9 */ /* 0x000fe20000000800 */
[----:B------:R-:W1:Y:S02]  /*6a90*/  LDC.64 R26, c[0x0][0x640] ;  /* 0x00019000ff1a7b82 */ /* 0x000e640000000a00 */
[----:B------:R-:W-:-:S02]  /*6aa0*/  IMAD.X R7, RZ, RZ, ~R7, P0 ;  /* 0x000000ffff077224 */ /* 0x000fc400000e0e07 */
[----:B------:R-:W2:Y:S01]  /*6ab0*/  F2I.U32.TRUNC.NTZ R13, R13 ;  /* 0x0000000d000d7305 */ /* 0x000ea2000020f000 */
[----:B------:R-:W-:-:S03]  /*6ac0*/  IMAD.WIDE.U32 R8, R11, R22, R16 ;  /* 0x000000160b087225 */ /* 0x000fc600078e0010 */
[----:B------:R-:W3:Y:S01]  /*6ad0*/  LDC R15, c[0x0][0x144] ;  /* 0x00005100ff0f7b82 */ /* 0x000ee20000000800 */
[----:B------:R-:W-:-:S04]  /*6ae0*/  IMAD R10, R7, R22, RZ ;  /* 0x00000016070a7224 */ /* 0x000fc800078e02ff */
[----:B------:R-:W-:Y:S02]  /*6af0*/  IMAD R7, R11, R23, R10 ;  /* 0x000000170b077224 */ /* 0x000fe400078e020a */
[----:B------:R-:W-:Y:S01]  /*6b00*/  IMAD.MOV.U32 R10, RZ, RZ, -0x1 ;  /* 0xffffffffff0a7424 */ /* 0x000fe200078e00ff */
[----:B------:R-:W4:Y:S01]  /*6b10*/  LDC R20, c[0x0][0x608] ;  /* 0x00018200ff147b82 */ /* 0x000f220000000800 */
[----:B------:R-:W-:Y:S01]  /*6b20*/  IMAD.IADD R7, R9, 0x1, R7 ;  /* 0x0000000109077824 */ /* 0x000fe200078e0207 */
[----:B------:R-:W-:-:S04]  /*6b30*/  I2FP.F32.U32 R9, R5 ;  /* 0x0000000500097245 */ /* 0x000fc80000201000 */
[-C--:B0-----:R-:W-:Y:S01]  /*6b40*/  SHF.R.U64 R12, R8, R24.reuse, R7 ;  /* 0x00000018080c7219 */ /* 0x081fe20000001207 */
[----:B--2---:R-:W-:Y:S01]  /*6b50*/  IMAD.MOV R8, RZ, RZ, -R13 ;  /* 0x000000ffff087224 */ /* 0x004fe200078e0a0d */
[----:B------:R-:W0:Y:S01]  /*6b60*/  LDC R11, c[0x0][0x658] ;  /* 0x00019600ff0b7b82 */ /* 0x000e220000000800 */
[----:B-1----:R-:W-:Y:S01]  /*6b70*/  ISETP.NE.U32.AND P0, PT, R26, RZ, PT ;  /* 0x000000ff1a00720c */ /* 0x002fe20003f05070 */
[----:B------:R-:W-:Y:S01]  /*6b80*/  FMUL R9, R9, UR4 ;  /* 0x0000000409097c20 */ /* 0x000fe20008400000 */
[----:B------:R-:W-:Y:S02]  /*6b90*/  SHF.R.U32.HI R7, RZ, R24, R7 ;  /* 0x00000018ff077219 */ /* 0x000fe40000011607 */
[----:B------:R-:W-:-:S03]  /*6ba0*/  ISETP.NE.AND.EX P0, PT, R27, RZ, PT, P0 ;  /* 0x000000ff1b00720c */ /* 0x000fc60003f05300 */
[----:B------:R-:W1:Y:S01]  /*6bb0*/  LDC R22, c[0x0][0x148] ;  /* 0x00005200ff167b82 */ /* 0x000e620000000800 */
[----:B---3--:R-:W-:Y:S02]  /*6bc0*/  IMAD R23, R15, R8, R6 ;  /* 0x000000080f177224 */ /* 0x008fe400078e0206 */
[----:B------:R-:W-:-:S05]  /*6bd0*/  IMAD.MOV.U32 R8, RZ, RZ, 0x1 ;  /* 0x00000001ff087424 */ /* 0x000fca00078e00ff */
[----:B------:R-:W2:Y:S01]  /*6be0*/  LDC R21, c[0x0][0x600] ;  /* 0x00018000ff157b82 */ /* 0x000ea20000000800 */
[-CC-:B----4-:R-:W-:Y:S02]  /*6bf0*/  SHF.R.U64 R15, R12, R20.reuse, R7.reuse ;  /* 0x000000140c0f7219 */ /* 0x190fe40000001207 */
[----:B------:R-:W-:Y:S02]  /*6c00*/  SHF.R.U32.HI R6, RZ, R20, R7 ;  /* 0x00000014ff067219 */ /* 0x000fe40000011607 */
[----:B------:R3:W4:Y:S03]  /*6c10*/  F2I.U32.TRUNC.NTZ R20, R9 ;  /* 0x0000000900147305 */ /* 0x000726000020f000 */
[----:B------:R-:W1:Y:S01]  /*6c20*/  LDC R25, c[0x0][0x648] ;  /* 0x00019200ff197b82 */ /* 0x000e620000000800 */
[-C--:B0-----:R-:W-:Y:S02]  /*6c30*/  SHF.R.U64 R19, R15, R11.reuse, R6 ;  /* 0x0000000b0f137219 */ /* 0x081fe40000001206 */
[----:B------:R-:W-:-:S02]  /*6c40*/  SHF.L.U32 R10, R10, R11, RZ ;  /* 0x0000000b0a0a7219 */ /* 0x000fc400000006ff */
[-C--:B------:R-:W-:Y:S01]  /*6c50*/  SHF.R.U32.HI R7, RZ, R11.reuse, R6 ;  /* 0x0000000bff077219 */ /* 0x080fe20000011606 */
[----:B------:R-:W-:Y:S01]  /*6c60*/  IMAD.MOV.U32 R6, RZ, RZ, R19 ;  /* 0x000000ffff067224 */ /* 0x000fe200078e0013 */
[----:B------:R-:W-:Y:S01]  /*6c70*/  SHF.L.U32 R24, R8, R11, RZ ;  /* 0x0000000b08187219 */ /* 0x000fe200000006ff */
[----:B------:R-:W0:Y:S01]  /*6c80*/  LDC R28, c[0x0][0x638] ;  /* 0x00018e00ff1c7b82 */ /* 0x000e220000000800 */
[----:B------:R-:W-:-:S07]  /*6c90*/  LOP3.LUT R30, RZ, R10, RZ, 0x33, !PT ;  /* 0x0000000aff1e7212 */ /* 0x000fce00078e33ff */
[----:B------:R-:W0:Y:S01]  /*6ca0*/  LDC R29, c[0x0][0x610] ;  /* 0x00018400ff1d7b82 */ /* 0x000e220000000800 */
[----:B---34-:R-:W-:Y:S05]  /*6cb0*/  @!P0 BRA `(.L_x_161) ;  /* 0x0000000000288947 */ /* 0x018fea0003800000 */
[----:B------:R-:W3:Y:S02]  /*6cc0*/  LDC R6, c[0x0][0x64c] ;  /* 0x00019300ff067b82 */ /* 0x000ee40000000800 */
[----:B---3--:R-:W-:-:S05]  /*6cd0*/  IADD3 R11, P0, R19, R6, RZ ;  /* 0x00000006130b7210 */ /* 0x008fca0007f1e0ff */
        /* <DEDUP_REMOVED lines=8> */
.L_x_161:
[----:B------:R-:W-:Y:S01]  /*6d60*/  ISETP.NE.AND P0, PT, R2, 0x1, PT ;  /* 0x000000010200780c */ /* 0x000fe20003f05270 */
[----:B--2---:R-:W-:Y:S01]  /*6d70*/  VIADD R9, R21, 0xffffffff ;  /* 0xffffffff15097836 */ /* 0x004fe20000000000 */
[----:B-1----:R-:W-:Y:S01]  /*6d80*/  SHF.R.U64 R7, R6, R25, R7 ;  /* 0x0000001906077219 */ /* 0x002fe20000001207 */
[----:B------:R-:W-:Y:S01]  /*6d90*/  IMAD.MOV R20, RZ, RZ, -R20 ;  /* 0x000000ffff147224 */ /* 0x000fe200078e0a14 */
[----:B------:R-:W-:Y:S02]  /*6da0*/  LOP3.LUT R6, R15, R30, RZ, 0xc0, !PT ;  /* 0x0000001e0f067212 */ /* 0x000fe400078ec0ff */
[----:B------:R-:W-:Y:S01]  /*6db0*/  LOP3.LUT R12, R12, R9, RZ, 0xc0, !PT ;  /* 0x000000090c0c7212 */ /* 0x000fe200078ec0ff */
[----:B------:R-:W-:Y:S02]  /*6dc0*/  IMAD.MOV R8, RZ, RZ, -R7 ;  /* 0x000000ffff087224 */ /* 0x000fe400078e0a07 */
[----:B------:R-:W-:Y:S02]  /*6dd0*/  IMAD R6, R24, R7, R6 ;  /* 0x0000000718067224 */ /* 0x000fe400078e0206 */
[----:B------:R-:W-:-:S02]  /*6de0*/  IMAD.MOV.U32 R9, RZ, RZ, 0x1 ;  /* 0x00000001ff097424 */ /* 0x000fc400078e00ff */
[----:B------:R-:W-:Y:S02]  /*6df0*/  @P0 IMAD R23, R22, R20, R5 ;  /* 0x0000001416170224 */ /* 0x000fe400078e0205 */
[----:B0-----:R-:W-:Y:S02]  /*6e00*/  IMAD R5, R8, R28, R19 ;  /* 0x0000001c08057224 */ /* 0x001fe400078e0213 */
[----:B------:R-:W-:Y:S02]  /*6e10*/  IMAD R19, R6, R29, R23 ;  /* 0x0000001d06137224 */ /* 0x000fe400078e0217 */
[----:B------:R-:W-:Y:S02]  /*6e20*/  IMAD R6, R5, R21, R12 ;  /* 0x0000001505067224 */ /* 0x000fe400078e020c */
[----:B------:R-:W-:-:S03]  /*6e30*/  IMAD.MOV.U32 R8, RZ, RZ, R14 ;  /* 0x000000ffff087224 */ /* 0x000fc600078e000e */
[----:B------:R-:W-:Y:S02]  /*6e40*/  SEL R20, R6, R19, !P0 ;  /* 0x0000001306147207 */ /* 0x000fe40004000000 */
[----:B------:R-:W-:-:S07]  /*6e50*/  SEL R19, R19, R6, !P0 ;  /* 0x0000000613137207 */ /* 0x000fce0004000000 */
.L_x_159:
[----:B------:R-:W-:-:S08]  /*6e60*/  NOP ;  /* 0x0000000000007918 */ /* 0x000fd00000000000 */
[----:B------:R-:W0:-:S00]  /*6e70*/  USETMAXREG.DEALLOC.CTAPOOL 0x28 ;  /* 0x00000028000079c8 */ /* 0x000e0000080e0500 */
[----:B0-----:R-:W-:-:S13]  /*6e80*/  ISETP.NE.AND P0, PT, R0, RZ, PT ;  /* 0x000000ff0000720c */ /* 0x001fda0003f05270 */
[----:B------:R-:W-:Y:S05]  /*6e90*/  @P0 EXIT ;  /* 0x000000000000094d */ /* 0x000fea0003800000 */
[----:B------:R-:W-:Y:S01]  /*6ea0*/  LOP3.LUT P0, RZ, R9, 0xff, RZ, 0xc0, !PT ;  /* 0x000000ff09ff7812 */ /* 0x000fe2000780c0ff */
[----:B------:R-:W-:Y:S02]  /*6eb0*/  IMAD.MOV.U32 R0, RZ, RZ, 0x1 ;  /* 0x00000001ff007424 */ /* 0x000fe400078e00ff */
[----:B------:R-:W-:-:S10]  /*6ec0*/  IMAD.MOV.U32 R12, RZ, RZ, RZ ;  /* 0x000000ffff0c7224 */ /* 0x000fd400078e00ff */
[----:B------:R-:W-:Y:S05]  /*6ed0*/  @!P0 BRA `(.L_x_162) ;  /* 0x0000000c003c8947 */ /* 0x000fea0003800000 */
[----:B------:R-:W0:Y:S01]  /*6ee0*/  LDC R0, c[0x0][0x28c] ;  /* 0x0000a300ff007b82 */ /* 0x000e220000000800 */
[----:B------:R-:W-:Y:S01]  /*6ef0*/  LOP3.LUT P0, RZ, R3, 0x1f, RZ, 0xc0, !PT ;  /* 0x0000001f03ff7812 */ /* 0x000fe2000780c0ff */
[----:B------:R-:W-:Y:S01]  /*6f00*/  ULDC UR5, c[0x0][0x658] ;  /* 0x0001960000057ab9 */ /* 0x000fe20000000800 */
[----:B------:R-:W-:Y:S01]  /*6f10*/  UMOV UR6, 0xffffffff ;  /* 0xffffffff00067882 */ /* 0x000fe20000000000 */
[----:B------:R-:W-:Y:S01]  /*6f20*/  BSSY B0, `(.L_x_162) ;  /* 0x00000ca000007945 */ /* 0x000fe20003800000 */
[----:B------:R-:W-:Y:S01]  /*6f30*/  USHF.L.U32 UR6, UR6, UR5, URZ ;  /* 0x0000000506067299 */ /* 0x000fe2000800063f */
[C---:B------:R-:W-:Y:S01]  /*6f40*/  ISETP.NE.AND P2, PT, R4.reuse, RZ, PT ;  /* 0x000000ff0400720c */ /* 0x040fe20003f45270 */
[----:B------:R-:W-:Y:S01]  /*6f50*/  UMOV UR7, 0x1 ;  /* 0x0000000100077882 */ /* 0x000fe20000000000 */
[----:B------:R-:W-:Y:S01]  /*6f60*/  ISETP.NE.OR P0, PT, R4, RZ, !P0 ;  /* 0x000000ff0400720c */ /* 0x000fe20004705670 */
[----:B------:R-:W-:Y:S01]  /*6f70*/  IMAD.MOV.U32 R13, RZ, RZ, 0x1 ;  /* 0x00000001ff0d7424 */ /* 0x000fe200078e00ff */
[----:B------:R-:W-:Y:S01]  /*6f80*/  LOP3.LUT R11, R18, 0x2, RZ, 0xfc, !PT ;  /* 0x00000002120b7812 */ /* 0x000fe200078efcff */
[----:B------:R-:W-:Y:S01]  /*6f90*/  IMAD.MOV.U32 R12, RZ, RZ, RZ ;  /* 0x000000ffff0c7224 */ /* 0x000fe200078e00ff */
[----:B------:R-:W-:Y:S01]  /*6fa0*/  ULDC UR4, c[0x0][0x600] ;  /* 0x0001800000047ab9 */ /* 0x000fe20000000800 */
[----:B------:R-:W-:-:S02]  /*6fb0*/  USHF.L.U32 UR13, UR7, UR5, URZ ;  /* 0x00000005070d7299 */ /* 0x000fc4000800063f */
[----:B------:R-:W-:Y:S02]  /*6fc0*/  UIADD3 UR4, UR4, -0x1, URZ ;  /* 0xffffffff04047890 */ /* 0x000fe4000fffe03f */
[----:B------:R-:W-:Y:S01]  /*6fd0*/  ULOP3.LUT UR5, URZ, UR6, URZ, 0x33, !UPT ;  /* 0x000000063f057292 */ /* 0x000fe2000f8e333f */
[----:B------:R-:W-:Y:S01]  /*6fe0*/  ULDC.64 UR22, c[0x0][0x198] ;  /* 0x0000660000167ab9 */ /* 0x000fe20000000a00 */
[----:B0-----:R-:W-:-:S05]  /*6ff0*/  VIADD R0, R0, 0x7f ;  /* 0x0000007f00007836 */ /* 0x001fca0000000000 */
[----:B------:R-:W-:-:S04]  /*7000*/  SHF.R.S32.HI R3, RZ, 0x1f, R0 ;  /* 0x0000001fff037819 */ /* 0x000fc80000011400 */
[----:B------:R-:W-:Y:S01]  /*7010*/  LEA.HI R3, R3, R0, RZ, 0x7 ;  /* 0x0000000003037211 */ /* 0x000fe200078f38ff */
[----:B------:R-:W-:-:S03]  /*7020*/  IMAD.MOV.U32 R0, RZ, RZ, 0x1 ;  /* 0x00000001ff007424 */ /* 0x000fc600078e00ff */
[----:B------:R-:W-:-:S05]  /*7030*/  SHF.R.S32.HI R3, RZ, 0x7, R3 ;  /* 0x00000007ff037819 */ /* 0x000fca0000011403 */
[----:B------:R-:W-:-:S07]  /*7040*/  VIADD R10, R3, 0x1 ;  /* 0x00000001030a7836 */ /* 0x000fce0000000000 */
.L_x_174:
[----:B------:R-:W-:-:S03]  /*7050*/  UMOV UR6, 0xffffffff ;  /* 0xffffffff00067882 */ /* 0x000fc60000000000 */
[----:B------:R-:W-:Y:S05]  /*7060*/  BRA.DIV UR6, `(.L_x_163) ;  /* 0x0000000e06a07947 */ /* 0x000fea000b800000 */
[----:B------:R-:W-:-:S13]  /*7070*/  ELECT P6, URZ, PT ;  /* 0x00000000003f782f */ /* 0x000fda00038c0000 */
.L_x_184:
[----:B------:R-:W0:Y:S01]  /*7080*/  LDC R4, c[0x0][0x28c] ;  /* 0x0000a300ff047b82 */ /* 0x000e220000000800 */
[----:B------:R-:W-:Y:S01]  /*7090*/  BSSY B1, `(.L_x_164) ;  /* 0x0000041000017945 */ /* 0x000fe20003800000 */
[----:B0-----:R-:W-:-:S13]  /*70a0*/  ISETP.LT.OR P6, PT, R4, 0x1, !P6 ;  /* 0x000000010400780c */ /* 0x001fda00077c1670 */
[----:B------:R-:W-:Y:S05]  /*70b0*/  @P6 BRA `(.L_x_165) ;  /* 0x0000000000f86947 */ /* 0x000fea0003800000 */
[----:B------:R-:W-:Y:S02]  /*70c0*/  IMAD.SHL.U32 R19, R19, 0x80, RZ ;  /* 0x0000008013137824 */ /* 0x000fe400078e00ff */
[----:B------:R-:W-:Y:S02]  /*70d0*/  IMAD.SHL.U32 R20, R20, 0x80, RZ ;  /* 0x0000008014147824 */ /* 0x000fe400078e00ff */
[----:B------:R-:W-:Y:S02]  /*70e0*/  IMAD.MOV.U32 R21, RZ, RZ, RZ ;  /* 0x000000ffff157224 */ /* 0x000fe400078e00ff */
[----:B------:R-:W-:Y:S02]  /*70f0*/  IMAD.MOV.U32 R4, RZ, RZ, R10 ;  /* 0x000000ffff047224 */ /* 0x000fe400078e000a */
[----:B------:R-:W-:Y:S02]  /*7100*/  IMAD.MOV.U32 R5, RZ, RZ, R0 ;  /* 0x000000ffff057224 */ /* 0x000fe400078e0000 */
[----:B------:R-:W-:-:S07]  /*7110*/  IMAD.MOV.U32 R6, RZ, RZ, R12 ;  /* 0x000000ffff067224 */ /* 0x000fce00078e000c */
.L_x_169:
[----:B------:R-:W0:Y:S01]  /*7120*/  S2R R14, SR_CgaCtaId ;  /* 0x00000000000e7919 */ /* 0x000e220000008800 */
[----:B------:R-:W-:Y:S01]  /*7130*/  MOV R7, 0x400 ;  /* 0x0000040000077802 */ /* 0x000fe20000000f00 */
[----:B------:R-:W1:Y:S03]  /*7140*/  @!P2 LDC R9, c[0x0][0x500] ;  /* 0x00014000ff09ab82 */ /* 0x000e660000000800 */
[----:B0-----:R-:W-:Y:S02]  /*7150*/  LEA R15, R14, R7, 0x18 ;  /* 0x000000070e0f7211 */ /* 0x001fe400078ec0ff */
[----:B------:R-:W-:-:S03]  /*7160*/  SHF.L.U32 R7, R5, 0x1f, RZ ;  /* 0x0000001f05077819 */ /* 0x000fc600000006ff */
[----:B------:R-:W-:-:S04]  /*7170*/  IMAD R14, R6, 0x8, R15 ;  /* 0x00000008060e7824 */ /* 0x000fc800078e020f */
[----:B------:R-:W0:Y:S02]  /*7180*/  SYNCS.PHASECHK.TRANS64.TRYWAIT P1, [R14+URZ+0x18], R7 ;  /* 0x000018070e0075a7 */ /* 0x000e24000802017f */
[----:B01----:R-:W-:Y:S05]  /*7190*/  @!P1 BRA `(.L_x_166) ;  /* 0x0000000c00749947 */ /* 0x003fea0003800000 */
.L_x_185:
[----:B0-----:R-:W-:Y:S01]  /*71a0*/  PRMT R7, R11, 0x9910, RZ ;  /* 0x000099100b077816 */ /* 0x001fe200000000ff */
[----:B------:R0:W-:Y:S03]  /*71b0*/  @!P2 SYNCS.ARRIVE.TRANS64 RZ, [R14+URZ], R9 ;  /* 0x000000090effa9a7 */ /* 0x0001e6000800003f */
[----:B------:R-:W-:-:S13]  /*71c0*/  ISETP.NE.AND P1, PT, R7, 0x2, PT ;  /* 0x000000020700780c */ /* 0x000fda0003f25270 */
[----:B0-----:R-:W-:Y:S05]  /*71d0*/  @P1 BRA `(.L_x_167) ;  /* 0x0000000000041947 */ /* 0x001fea0003800000 */
[----:B------:R-:W-:Y:S01]  /*71e0*/  BPT.TRAP 0x1 ;  /* 0x000000040000795c */ /* 0x000fe20000300000 */
.L_x_167:
[----:B------:R-:W-:Y:S05]  /*71f0*/  @P0 BRA `(.L_x_168) ;  /* 0x0000000000040947 */ /* 0x000fea0003800000 */
[----:B------:R-:W-:Y:S01]  /*7200*/  BPT.TRAP 0x1 ;  /* 0x000000040000795c */ /* 0x000fe20000300000 */
.L_x_168:
[----:B------:R-:W-:Y:S01]  /*7210*/  IMAD R15, R6, 0x8000, R15 ;  /* 0x00008000060f7824 */ /* 0x000fe200078e020f */
[----:B------:R-:W-:Y:S01]  /*7220*/  R2UR UR34, R21 ;  /* 0x00000000152272ca */ /* 0x000fe200000e0000 */
[----:B------:R-:W-:Y:S01]  /*7230*/  VIADD R4, R4, 0xffffffff ;  /* 0xffffffff04047836 */ /* 0x000fe20000000000 */
[----:B------:R-:W-:Y:S01]  /*7240*/  R2UR UR33, R14 ;  /* 0x000000000e2172ca */ /* 0x000fe200000e0000 */
[----:B------:R-:W-:Y:S01]  /*7250*/  UIADD3 UR6, UP0, UR22, 0xf0, URZ ;  /* 0x000000f016067890 */ /* 0x000fe2000ff1e03f */
[----:B------:R-:W-:Y:S01]  /*7260*/  R2UR UR8, R15 ;  /* 0x000000000f0872ca */ /* 0x000fe200000e0000 */
[----:B------:R-:W-:Y:S01]  /*7270*/  UIADD3 UR30, UP1, UR22, 0x1f0, URZ ;  /* 0x000001f0161e7890 */ /* 0x000fe2000ff3e03f */
[----:B------:R-:W-:Y:S01]  /*7280*/  R2UR UR35, R19 ;  /* 0x00000000132372ca */ /* 0x000fe200000e0000 */
[----:B------:R-:W-:Y:S01]  /*7290*/  UIADD3.X UR7, URZ, UR23, URZ, UP0, !UPT ;  /* 0x000000173f077290 */ /* 0x000fe200087fe43f */
[----:B------:R-:W-:Y:S01]  /*72a0*/  R2UR UR36, R8 ;  /* 0x00000000082472ca */ /* 0x000fe200000e0000 */
[----:B------:R-:W-:Y:S01]  /*72b0*/  UIADD3.X UR31, URZ, UR23, URZ, UP1, !UPT ;  /* 0x000000173f1f7290 */ /* 0x000fe20008ffe43f */
[----:B------:R-:W-:Y:S01]  /*72c0*/  R2UR UR19, R20 ;  /* 0x00000000141372ca */ /* 0x000fe200000e0000 */
[----:B------:R-:W-:Y:S01]  /*72d0*/  VIADD R6, R6, 0x1 ;  /* 0x0000000106067836 */ /* 0x000fe20000000000 */
[----:B------:R-:W-:Y:S01]  /*72e0*/  ISETP.GT.AND P3, PT, R4, 0x1, PT ;  /* 0x000000010400780c */ /* 0x000fe20003f64270 */
[----:B------:R-:W-:Y:S01]  /*72f0*/  UIADD3 UR26, UR34, 0x40, URZ ;  /* 0x00000040221a7890 */ /* 0x000fe2000fffe03f */
[----:B------:R-:W-:Y:S01]  /*7300*/  VIADD R21, R21, 0x80 ;  /* 0x0000008015157836 */ /* 0x000fe20000000000 */
[----:B------:R-:W-:Y:S01]  /*7310*/  UMOV UR14, 0x0 ;  /* 0x00000000000e7882 */ /* 0x000fe20000000000 */
[----:B------:R-:W-:Y:S01]  /*7320*/  UMOV UR15, 0x10000000 ;  /* 0x10000000000f7882 */ /* 0x000fe20000000000 */
[----:B------:R-:W-:Y:S01]  /*7330*/  UIADD3 UR32, UR8, 0x100, URZ ;  /* 0x0000010008207890 */ /* 0x000fe2000fffe03f */
[----:B------:R-:W-:Y:S01]  /*7340*/  ISETP.NE.AND P1, PT, R6, 0x3, PT ;  /* 0x000000030600780c */ /* 0x000fe20003f25270 */
[----:B------:R-:W-:-:S02]  /*7350*/  UIADD3 UR24, UR8, 0x4100, URZ ;  /* 0x0000410008187890 */ /* 0x000fc4000fffe03f */
[----:B------:R-:W-:Y:S01]  /*7360*/  UIADD3 UR16, UR8, 0x18100, URZ ;  /* 0x0001810008107890 */ /* 0x000fe2000fffe03f */
[----:B------:R-:W-:Y:S01]  /*7370*/  SEL R14, RZ, 0x1, P1 ;  /* 0x00000001ff0e7807 */ /* 0x000fe20000800000 */
[----:B------:R-:W-:Y:S01]  /*7380*/  UIADD3 UR8, UR8, 0x1c100, URZ ;  /* 0x0001c10008087890 */ /* 0x000fe2000fffe03f */
[----:B------:R-:W-:Y:S01]  /*7390*/  SEL R6, R6, RZ, P1 ;  /* 0x000000ff06067207 */ /* 0x000fe20000800000 */
[----:B------:R-:W-:Y:S01]  /*73a0*/  UMOV UR25, UR33 ;  /* 0x0000002100197c82 */ /* 0x000fe20008000000 */
[----:B------:R-:W-:Y:S01]  /*73b0*/  UMOV UR27, UR35 ;  /* 0x00000023001b7c82 */ /* 0x000fe20008000000 */
[----:B------:R-:W-:Y:S01]  /*73c0*/  UMOV UR28, UR36 ;  /* 0x00000024001c7c82 */ /* 0x000fe20008000000 */
[----:B------:R-:W-:Y:S01]  /*73d0*/  UMOV UR17, UR33 ;  /* 0x0000002100117c82 */ /* 0x000fe20008000000 */
[----:B------:R-:W-:Y:S01]  /*73e0*/  UMOV UR18, UR34 ;  /* 0x0000002200127c82 */ /* 0x000fe20008000000 */
[----:B------:R-:W-:Y:S01]  /*73f0*/  UMOV UR20, UR36 ;  /* 0x0000002400147c82 */ /* 0x000fe20008000000 */
[----:B------:R0:W-:Y:S01]  /*7400*/  UTMALDG.3D [UR32], [UR6], desc[UR14] ;  /* 0x00000e20060075b4 */ /* 0x0001e20008011000 */
[----:B------:R-:W-:Y:S01]  /*7410*/  UMOV UR9, UR33 ;  /* 0x0000002100097c82 */ /* 0x000fe20008000000 */
[----:B------:R-:W-:Y:S01]  /*7420*/  UMOV UR11, UR19 ;  /* 0x00000013000b7c82 */ /* 0x000fe20008000000 */
[----:B------:R-:W-:Y:S01]  /*7430*/  UMOV UR12, UR36 ;  /* 0x00000024000c7c82 */ /* 0x000fe20008000000 */
[----:B------:R-:W-:Y:S01]  /*7440*/  UMOV UR10, UR26 ;  /* 0x0000001a000a7c82 */ /* 0x000fe20008000000 */
[----:B------:R-:W-:Y:S01]  /*7450*/  LOP3.LUT R5, R5, R14, RZ, 0x3c, !PT ;  /* 0x0000000e05057212 */ /* 0x000fe200078e3cff */
[----:B------:R0:W-:Y:S01]  /*7460*/  UTMALDG.3D [UR24], [UR6], desc[UR14] ;  /* 0x00000e18060075b4 */ /* 0x0001e20008011000 */
[----:B------:R0:W-:Y:S01]  /*7470*/  UTMALDG.3D [UR16], [UR30], desc[UR14] ;  /* 0x00000e101e0075b4 */ /* 0x0001e20008011000 */
[----:B------:R0:W-:Y:S02]  /*7480*/  UTMALDG.3D [UR8], [UR30], desc[UR14] ;  /* 0x00000e081e0075b4 */ /* 0x0001e40008011000 */
[----:B0-----:R-:W-:Y:S05]  /*7490*/  @P3 BRA `(.L_x_169) ;  /* 0xfffffffc00203947 */ /* 0x001fea000383ffff */
.L_x_165:
[----:B------:R-:W-:Y:S05]  /*74a0*/  BSYNC B1 ;  /* 0x0000000000017941 */ /* 0x000fea0003800000 */
.L_x_164:
[----:B------:R-:W-:Y:S01]  /*74b0*/  LOP3.LUT P3, RZ, R13, 0xff, RZ, 0xc0, !PT ;  /* 0x000000ff0dff7812 */ /* 0x000fe2000786c0ff */
[----:B------:R-:W-:Y:S01]  /*74c0*/  IMAD.IADD R12, R3, 0x1, R12 ;  /* 0x00000001030c7824 */ /* 0x000fe200078e020c */
[----:B------:R-:W-:Y:S01]  /*74d0*/  IADD3 R16, P4, R16, UR38, RZ ;  /* 0x0000002610107c10 */ /* 0x000fe2000ff9e0ff */
[----:B------:R-:W-:Y:S01]  /*74e0*/  ULDC.64 UR6, c[0x0][0x650] ;  /* 0x0001940000067ab9 */ /* 0x000fe20000000a00 */
[----:B------:R-:W-:Y:S01]  /*74f0*/  BSSY B1, `(.L_x_170) ;  /* 0x000006a000017945 */ /* 0x000fe20003800000 */
[----:B------:R-:W-:Y:S01]  /*7500*/  IMAD.MOV.U32 R19, RZ, RZ, -0x1 ;  /* 0xffffffffff137424 */ /* 0x000fe200078e00ff */
[----:B------:R-:W-:Y:S01]  /*7510*/  ISETP.GT.U32.AND P1, PT, R12, 0x2, PT ;  /* 0x000000020c00780c */ /* 0x000fe20003f24070 */
[----:B------:R-:W-:Y:S01]  /*7520*/  IMAD.MOV.U32 R20, RZ, RZ, -0x1 ;  /* 0xffffffffff147424 */ /* 0x000fe200078e00ff */
[----:B------:R-:W-:Y:S01]  /*7530*/  IADD3.X R17, R17, UR41, RZ, P4, !PT ;  /* 0x0000002911117c10 */ /* 0x000fe2000a7fe4ff */
[----:B------:R-:W-:Y:S01]  /*7540*/  IMAD.MOV.U32 R8, RZ, RZ, -0x1 ;  /* 0xffffffffff087424 */ /* 0x000fe200078e00ff */
[----:B------:R-:W-:-:S02]  /*7550*/  ISETP.LT.U32.AND P1, PT, R3, 0x3, P1 ;  /* 0x000000030300780c */ /* 0x000fc40000f21070 */
[----:B------:R-:W-:Y:S01]  /*7560*/  PRMT R13, RZ, 0x7610, R13 ;  /* 0x00007610ff0d7816 */ /* 0x000fe2000000000d */
[----:B------:R-:W0:Y:S01]  /*7570*/  @P3 S2R R5, SR_CgaCtaId ;  /* 0x0000000000053919 */ /* 0x000e220000008800 */
[----:B------:R-:W-:-:S04]  /*7580*/  @P3 MOV R4, 0x400 ;  /* 0x0000040000043802 */ /* 0x000fc80000000f00 */
[----:B0-----:R-:W-:Y:S01]  /*7590*/  @P3 LEA R6, R5, R4, 0x18 ;  /* 0x0000000405063211 */ /* 0x001fe200078ec0ff */
[----:B------:R-:W-:-:S03]  /*75a0*/  IMAD.WIDE.U32 R4, R12, -0x55555555, RZ ;  /* 0xaaaaaaab0c047825 */ /* 0x000fc600078e00ff */
[----:B------:R0:W-:Y:S01]  /*75b0*/  @P3 SYNCS.ARRIVE.TRANS64.A1T0 RZ, [R6+URZ+0x48], RZ ;  /* 0x000048ff06ff39a7 */ /* 0x0001e2000810003f */
[----:B------:R-:W-:Y:S02]  /*75c0*/  ISETP.GE.U32.AND P3, PT, R3, 0x3, PT ;  /* 0x000000030300780c */ /* 0x000fe40003f66070 */
[----:B------:R-:W-:Y:S02]  /*75d0*/  SHF.R.U32.HI R7, RZ, 0x1, R5 ;  /* 0x00000001ff077819 */ /* 0x000fe40000011605 */
[----:B------:R-:W-:Y:S02]  /*75e0*/  SEL R5, RZ, 0x1, !P1 ;  /* 0x00000001ff057807 */ /* 0x000fe40004800000 */
[----:B------:R-:W-:Y:S01]  /*75f0*/  ISETP.GE.U32.AND P1, PT, R16, UR6, PT ;  /* 0x0000000610007c0c */ /* 0x000fe2000bf26070 */
[----:B------:R-:W-:Y:S01]  /*7600*/  IMAD R12, R7, -0x3, R12 ;  /* 0xfffffffd070c7824 */ /* 0x000fe200078e020c */
[----:B------:R-:W-:Y:S02]  /*7610*/  LOP3.LUT R0, R0, R5, RZ, 0x3c, !PT ;  /* 0x0000000500007212 */ /* 0x000fe400078e3cff */
[----:B------:R-:W-:-:S02]  /*7620*/  ISETP.GE.U32.AND.EX P1, PT, R17, UR7, PT, P1 ;  /* 0x0000000711007c0c */ /* 0x000fc4000bf26110 */
[----:B------:R-:W-:Y:S02]  /*7630*/  PRMT R4, RZ, 0x7610, R4 ;  /* 0x00007610ff047816 */ /* 0x000fe40000000004 */
[----:B------:R-:W-:-:S09]  /*7640*/  @P3 LOP3.LUT R0, R0, 0x1, R7, 0x78, !PT ;  /* 0x0000000100003812 */ /* 0x000fd200078e7807 */
[----:B0-----:R-:W-:Y:S05]  /*7650*/  @P1 BRA `(.L_x_171) ;  /* 0x00000004004c1947 */ /* 0x001fea0003800000 */
[----:B------:R-:W-:Y:S01]  /*7660*/  ULDC.64 UR6, c[0x0][0x628] ;  /* 0x00018a0000067ab9 */ /* 0x000fe20000000a00 */
[----:B------:R-:W0:Y:S01]  /*7670*/  S2R R15, SR_CTAID.X ;  /* 0x00000000000f7919 */ /* 0x000e220000002500 */
[----:B------:R-:W-:Y:S01]  /*7680*/  ISETP.NE.U32.AND P1, PT, RZ, UR6, PT ;  /* 0x00000006ff007c0c */ /* 0x000fe2000bf25070 */
[----:B------:R-:W-:Y:S01]  /*7690*/  ULDC UR9, c[0x0][0x630] ;  /* 0x00018c0000097ab9 */ /* 0x000fe20000000800 */
[----:B------:R-:W-:Y:S01]  /*76a0*/  IMAD.MOV.U32 R4, RZ, RZ, R16 ;  /* 0x000000ffff047224 */ /* 0x000fe200078e0010 */
[----:B------:R-:W1:Y:S01]  /*76b0*/  S2R R14, SR_CTAID.Y ;  /* 0x00000000000e7919 */ /* 0x000e620000002600 */
[----:B------:R-:W-:Y:S01]  /*76c0*/  ISETP.NE.AND.EX P1, PT, RZ, UR7, PT, P1 ;  /* 0x00000007ff007c0c */ /* 0x000fe2000bf25310 */
[----:B------:R-:W-:-:S12]  /*76d0*/  IMAD.MOV.U32 R5, RZ, RZ, R17 ;  /* 0x000000ffff057224 */ /* 0x000fd800078e0011 */
[----:B------:R-:W-:Y:S05]  /*76e0*/  @!P1 BRA `(.L_x_172) ;  /* 0x0000000000289947 */ /* 0x000fea0003800000 */
[----:B------:R-:W-:Y:S02]  /*76f0*/  ULDC UR8, c[0x0][0x634] ;  /* 0x00018d0000087ab9 */ /* 0x000fe40000000800 */
[----:B------:R-:W-:-:S05]  /*7700*/  IADD3 R9, P1, R16, UR8, RZ ;  /* 0x0000000810097c10 */ /* 0x000fca000ff3e0ff */
[----:B------:R-:W-:-:S04]  /*7710*/  IMAD.X R19, RZ, RZ, R17, P1 ;  /* 0x000000ffff137224 */ /* 0x000fc800008e0611 */
[----:B------:R-:W-:-:S04]  /*7720*/  IMAD.WIDE.U32 R6, R19, UR6, RZ ;  /* 0x0000000613067c25 */ /* 0x000fc8000f8e00ff */
[----:B------:R-:W-:-:S04]  /*7730*/  IMAD.WIDE.U32 R6, P1, R9, UR7, R6 ;  /* 0x0000000709067c25 */ /* 0x000fc8000f820006 */
[----:B------:R-:W-:-:S04]  /*7740*/  IMAD.WIDE.U32 R8, R9, UR6, RZ ;  /* 0x0000000609087c25 */ /* 0x000fc8000f8e00ff */
[----:B------:R-:W-:Y:S01]  /*7750*/  IMAD.X R5, RZ, RZ, RZ, P1 ;  /* 0x000000ffff057224 */ /* 0x000fe200008e06ff */
[----:B------:R-:W-:Y:S01]  /*7760*/  IADD3 RZ, P1, R9, R6, RZ ;  /* 0x0000000609ff7210 */ /* 0x000fe20007f3e0ff */
[----:B------:R-:W-:-:S04]  /*7770*/  IMAD.MOV.U32 R4, RZ, RZ, R7 ;  /* 0x000000ffff047224 */ /* 0x000fc800078e0007 */
[----:B------:R-:W-:-:S08]  /*7780*/  IMAD.WIDE.U32.X R4, R19, UR7, R4, P1 ;  /* 0x0000000713047c25 */ /* 0x000fd000088e0404 */
.L_x_172:
[--C-:B------:R-:W-:Y:S01]  /*7790*/  SHF.R.U64 R8, R4, UR9, R5.reuse ;  /* 0x0000000904087c19 */ /* 0x100fe20008001205 */
[----:B------:R-:W-:Y:S01]  /*77a0*/  ULDC.64 UR6, c[0x0][0x620] ;  /* 0x0001880000067ab9 */ /* 0x000fe20000000a00 */
[----:B------:R-:W-:Y:S01]  /*77b0*/  SHF.R.U32.HI R4, RZ, UR9, R5 ;  /* 0x00000009ff047c19 */ /* 0x000fe20008011605 */
[----:B------:R-:W2:Y:S01]  /*77c0*/  LDC R24, c[0x0][0x144] ;  /* 0x00005100ff187b82 */ /* 0x000ea20000000800 */
[----:B------:R-:W-:Y:S01]  /*77d0*/  IADD3 R7, P1, RZ, -R8, RZ ;  /* 0x80000008ff077210 */ /* 0x000fe20007f3e0ff */
[----:B------:R-:W-:Y:S01]  /*77e0*/  ULDC.64 UR10, c[0x0][0x640] ;  /* 0x00019000000a7ab9 */ /* 0x000fe20000000a00 */
[----:B0-----:R-:W-:Y:S01]  /*77f0*/  I2FP.F32.U32 R9, R15 ;  /* 0x0000000f00097245 */ /* 0x001fe20000201000 */
[----:B------:R-:W-:Y:S02]  /*7800*/  ULDC UR8, c[0x0][0x608] ;  /* 0x0001820000087ab9 */ /* 0x000fe40000000800 */
[----:B------:R-:W-:Y:S01]  /*7810*/  IMAD.X R4, RZ, RZ, ~R4, P1 ;  /* 0x000000ffff047224 */ /* 0x000fe200008e0e04 */
[----:B------:R-:W-:Y:S01]  /*7820*/  ISETP.NE.U32.AND P1, PT, RZ, UR10, PT ;  /* 0x0000000aff007c0c */ /* 0x000fe2000bf25070 */
[----:B------:R-:W0:Y:S02]  /*7830*/  LDC R21, c[0x0][0x148] ;  /* 0x00005200ff157b82 */ /* 0x000e240000000800 */
[----:B------:R-:W-:Y:S01]  /*7840*/  IMAD R6, R4, UR6, RZ ;  /* 0x0000000604067c24 */ /* 0x000fe2000f8e02ff */
[----:B------:R-:W-:Y:S01]  /*7850*/  ISETP.NE.AND.EX P1, PT, RZ, UR11, PT, P1 ;  /* 0x0000000bff007c0c */ /* 0x000fe2000bf25310 */
[----:B------:R-:W-:Y:S01]  /*7860*/  IMAD.WIDE.U32 R4, R7, UR6, R16 ;  /* 0x0000000607047c25 */ /* 0x000fe2000f8e0010 */
[----:B------:R-:W-:-:S03]  /*7870*/  ULDC UR6, c[0x0][0x150] ;  /* 0x0000540000067ab9 */ /* 0x000fc60000000800 */
[----:B------:R-:W-:Y:S02]  /*7880*/  IMAD R7, R7, UR7, R6 ;  /* 0x0000000707077c24 */ /* 0x000fe4000f8e0206 */
[----:B------:R-:W-:Y:S01]  /*7890*/  FMUL R6, R9, UR6 ;  /* 0x0000000609067c20 */ /* 0x000fe20008400000 */
[----:B------:R-:W-:Y:S01]  /*78a0*/  ULDC UR6, c[0x0][0x618] ;  /* 0x0001860000067ab9 */ /* 0x000fe20000000800 */
[----:B------:R-:W-:Y:S01]  /*78b0*/  ULDC UR7, c[0x0][0x154] ;  /* 0x0000550000077ab9 */ /* 0x000fe20000000800 */
[----:B------:R-:W-:-:S03]  /*78c0*/  IMAD.IADD R5, R5, 0x1, R7 ;  /* 0x0000000105057824 */ /* 0x000fc600078e0207 */
[----:B------:R-:W3:Y:S02]  /*78d0*/  F2I.U32.TRUNC.NTZ R6, R6 ;  /* 0x0000000600067305 */ /* 0x000ee4000020f000 */
[----:B------:R-:W-:Y:S02]  /*78e0*/  SHF.R.U64 R9, R4, UR6, R5 ;  /* 0x0000000604097c19 */ /* 0x000fe40008001205 */
[----:B-1----:R-:W-:-:S05]  /*78f0*/  I2FP.F32.U32 R4, R14 ;  /* 0x0000000e00047245 */ /* 0x002fca0000201000 */
[----:B------:R-:W-:Y:S01]  /*7900*/  FMUL R22, R4, UR7 ;  /* 0x0000000704167c20 */ /* 0x000fe20008400000 */
[----:B------:R-:W-:Y:S01]  /*7910*/  SHF.R.U32.HI R4, RZ, UR6, R5 ;  /* 0x00000006ff047c19 */ /* 0x000fe20008011605 */
[----:B------:R-:W-:-:S03]  /*7920*/  ULDC UR6, c[0x0][0x658] ;  /* 0x0001960000067ab9 */ /* 0x000fc60000000800 */
[--C-:B------:R-:W-:Y:S01]  /*7930*/  SHF.R.U64 R20, R9, UR8, R4.reuse ;  /* 0x0000000809147c19 */ /* 0x100fe20008001204 */
[----:B------:R-:W1:Y:S01]  /*7940*/  F2I.U32.TRUNC.NTZ R22, R22 ;  /* 0x0000001600167305 */ /* 0x000e62000020f000 */
[----:B------:R-:W-:Y:S01]  /*7950*/  SHF.R.U32.HI R5, RZ, UR8, R4 ;  /* 0x00000008ff057c19 */ /* 0x000fe20008011604 */
[----:B---3--:R-:W-:-:S03]  /*7960*/  IMAD.MOV R6, RZ, RZ, -R6 ;  /* 0x000000ffff067224 */ /* 0x008fc600078e0a06 */
[----:B------:R-:W-:Y:S01]  /*7970*/  SHF.R.U64 R19, R20, UR6, R5 ;  /* 0x0000000614137c19 */ /* 0x000fe20008001205 */
[----:B--2---:R-:W-:Y:S01]  /*7980*/  IMAD R15, R24, R6, R15 ;  /* 0x00000006180f7224 */ /* 0x004fe200078e020f */
[----:B------:R-:W-:-:S03]  /*7990*/  SHF.R.U32.HI R23, RZ, UR6, R5 ;  /* 0x00000006ff177c19 */ /* 0x000fc60008011605 */
[----:B------:R-:W-:Y:S02]  /*79a0*/  IMAD.MOV.U32 R4, RZ, RZ, R19 ;  /* 0x000000ffff047224 */ /* 0x000fe400078e0013 */
[----:B------:R-:W-:Y:S01]  /*79b0*/  IMAD.MOV.U32 R5, RZ, RZ, R23 ;  /* 0x000000ffff057224 */ /* 0x000fe200078e0017 */
[----:B-1----:R-:W-:Y:S06]  /*79c0*/  @!P1 BRA `(.L_x_173) ;  /* 0x0000000000289947 */ /* 0x002fec0003800000 */
[----:B------:R-:W-:Y:S02]  /*79d0*/  ULDC UR6, c[0x0][0x64c] ;  /* 0x0001930000067ab9 */ /* 0x000fe40000000800 */
[----:B------:R-:W-:-:S05]  /*79e0*/  IADD3 R5, P1, R19, UR6, RZ ;  /* 0x0000000613057c10 */ /* 0x000fca000ff3e0ff */
[----:B------:R-:W-:-:S04]  /*79f0*/  IMAD.X R23, RZ, RZ, R23, P1 ;  /* 0x000000ffff177224 */ /* 0x000fc800008e0617 */
[----:B------:R-:W-:-:S04]  /*7a00*/  IMAD.WIDE.U32 R6, R23, UR10, RZ ;  /* 0x0000000a17067c25 */ /* 0x000fc8000f8e00ff */
[----:B------:R-:W-:-:S04]  /*7a10*/  IMAD.WIDE.U32 R6, P1, R5, UR11, R6 ;  /* 0x0000000b05067c25 */ /* 0x000fc8000f820006 */
[----:B------:R-:W-:-:S04]  /*7a20*/  IMAD.WIDE.U32 R4, R5, UR10, RZ ;  /* 0x0000000a05047c25 */ /* 0x000fc8000f8e00ff */
[----:B------:R-:W-:Y:S01]  /*7a30*/  IMAD.MOV.U32 R4, RZ, RZ, R7 ;  /* 0x000000ffff047224 */ /* 0x000fe200078e0007 */
[----:B------:R-:W-:Y:S01]  /*7a40*/  IADD3 RZ, P3, R5, R6, RZ ;  /* 0x0000000605ff7210 */ /* 0x000fe20007f7e0ff */
[----:B------:R-:W-:-:S04]  /*7a50*/  IMAD.X R5, RZ, RZ, RZ, P1 ;  /* 0x000000ffff057224 */ /* 0x000fc800008e06ff */
[----:B------:R-:W-:-:S08]  /*7a60*/  IMAD.WIDE.U32.X R4, R23, UR11, R4, P3 ;  /* 0x0000000b17047c25 */ /* 0x000fd000098e0404 */
.L_x_173:
[----:B------:R-:W-:Y:S01]  /*7a70*/  ISETP.NE.AND P1, PT, R2, 0x1, PT ;  /* 0x000000010200780c */ /* 0x000fe20003f25270 */
[----:B------:R-:W-:Y:S01]  /*7a80*/  ULDC UR6, c[0x0][0x648] ;  /* 0x0001920000067ab9 */ /* 0x000fe20000000800 */
[----:B------:R-:W-:Y:S01]  /*7a90*/  LOP3.LUT R20, R20, UR5, RZ, 0xc0, !PT ;  /* 0x0000000514147c12 */ /* 0x000fe2000f8ec0ff */
[----:B------:R-:W-:Y:S01]  /*7aa0*/  IMAD.MOV R22, RZ, RZ, -R22 ;  /* 0x000000ffff167224 */ /* 0x000fe200078e0a16 */
[----:B------:R-:W-:Y:S01]  /*7ab0*/  SHF.R.U64 R5, R4, UR6, R5 ;  /* 0x0000000604057c19 */ /* 0x000fe20008001205 */
[----:B------:R-:W-:Y:S01]  /*7ac0*/  ULDC UR6, c[0x0][0x638] ;  /* 0x00018e0000067ab9 */ /* 0x000fe20000000800 */
[----:B------:R-:W-:Y:S01]  /*7ad0*/  LOP3.LUT R6, R9, UR4, RZ, 0xc0, !PT ;  /* 0x0000000409067c12 */ /* 0x000fe2000f8ec0ff */
[----:B------:R-:W-:Y:S02]  /*7ae0*/  ULDC UR7, c[0x0][0x610] ;  /* 0x0001840000077ab9 */ /* 0x000fe40000000800 */
[----:B------:R-:W-:Y:S02]  /*7af0*/  IMAD.MOV R4, RZ, RZ, -R5 ;  /* 0x000000ffff047224 */ /* 0x000fe400078e0a05 */
[----:B------:R-:W-:-:S02]  /*7b00*/  IMAD R20, R5, UR13, R20 ;  /* 0x0000000d05147c24 */ /* 0x000fc4000f8e0214 */
[----:B0-----:R-:W-:Y:S02]  /*7b10*/  @P1 IMAD R15, R21, R22, R14 ;  /* 0x00000016150f1224 */ /* 0x001fe400078e020e */
[----:B------:R-:W-:Y:S01]  /*7b20*/  IMAD R19, R4, UR6, R19 ;  /* 0x0000000604137c24 */ /* 0x000fe2000f8e0213 */
[----:B------:R-:W-:Y:S01]  /*7b30*/  ULDC UR6, c[0x0][0x600] ;  /* 0x0001800000067ab9 */ /* 0x000fe20000000800 */
[----:B------:R-:W-:Y:S02]  /*7b40*/  IMAD R15, R20, UR7, R15 ;  /* 0x00000007140f7c24 */ /* 0x000fe4000f8e020f */
[----:B------:R-:W-:Y:S02]  /*7b50*/  IMAD R6, R19, UR6, R6 ;  /* 0x0000000613067c24 */ /* 0x000fe4000f8e0206 */
[----:B------:R-:W-:-:S03]  /*7b60*/  IMAD.MOV.U32 R4, RZ, RZ, 0x1 ;  /* 0x00000001ff047424 */ /* 0x000fc600078e00ff */
[----:B------:R-:W-:Y:S02]  /*7b70*/  SEL R20, R6, R15, !P1 ;  /* 0x0000000f06147207 */ /* 0x000fe40004800000 */
[----:B------:R-:W-:-:S07]  /*7b80*/  SEL R19, R15, R6, !P1 ;  /* 0x000000060f137207 */ /* 0x000fce0004800000 */
.L_x_171:
[----:B------:R-:W-:Y:S05]  /*7b90*/  BSYNC B1 ;  /* 0x0000000000017941 */ /* 0x000fea0003800000 */
.L_x_170:
[----:B------:R-:W-:-:S13]  /*7ba0*/  LOP3.LUT P1, RZ, R4, 0xff, RZ, 0xc0, !PT ;  /* 0x000000ff04ff7812 */ /* 0x000fda000782c0ff */
[----:B------:R-:W-:Y:S05]  /*7bb0*/  @P1 BRA `(.L_x_174) ;  /* 0xfffffff400241947 */ /* 0x000fea000383ffff */
[----:B------:R-:W-:Y:S05]  /*7bc0*/  BSYNC B0 ;  /* 0x0000000000007941 */ /* 0x000fea0003800000 */
.L_x_162:
[----:B------:R-:W-:-:S03]  /*7bd0*/  UMOV UR6, 0xffffffff ;  /* 0xffffffff00067882 */ /* 0x000fc60000000000 */
[----:B------:R-:W-:Y:S05]  /*7be0*/  BRA.DIV UR6, `(.L_x_175) ;  /* 0x0000000206f47947 */ /* 0x000fea000b800000 */
[----:B------:R-:W-:-:S13]  /*7bf0*/  ELECT P6, URZ, PT ;  /* 0x00000000003f782f */ /* 0x000fda00038c0000 */
.L_x_188:
[----:B------:R-:W-:Y:S04]  /*7c00*/  BSSY B0, `(.L_x_176) ;  /* 0x0000022000007945 */ /* 0x000fe80003800000 */
[----:B------:R-:W-:Y:S05]  /*7c10*/  @!P6 BRA `(.L_x_177) ;  /* 0x000000000080e947 */ /* 0x000fea0003800000 */
[----:B------:R-:W-:-:S04]  /*7c20*/  LOP3.LUT R18, R18, 0x2, RZ, 0xfc, !PT ;  /* 0x0000000212127812 */ /* 0x000fc800078efcff */
[----:B------:R-:W-:-:S13]  /*7c30*/  ISETP.NE.AND P0, PT, R18, 0x3, PT ;  /* 0x000000031200780c */ /* 0x000fda0003f05270 */
[----:B------:R-:W-:Y:S05]  /*7c40*/  @!P0 BRA `(.L_x_178) ;  /* 0x0000000000048947 */ /* 0x000fea0003800000 */
[----:B------:R-:W-:Y:S01]  /*7c50*/  BPT.TRAP 0x1 ;  /* 0x000000040000795c */ /* 0x000fe20000300000 */
.L_x_178:
[----:B------:R-:W0:Y:S01]  /*7c60*/  S2R R3, SR_CgaCtaId ;  /* 0x0000000000037919 */ /* 0x000e220000008800 */
[----:B------:R-:W-:-:S04]  /*7c70*/  MOV R2, 0x400 ;  /* 0x0000040000027802 */ /* 0x000fc80000000f00 */
[----:B0-----:R-:W-:Y:S02]  /*7c80*/  LEA R3, R3, R2, 0x18 ;  /* 0x0000000203037211 */ /* 0x001fe400078ec0ff */
[----:B------:R-:W-:-:S03]  /*7c90*/  SHF.L.U32 R2, R0, 0x1f, RZ ;  /* 0x0000001f00027819 */ /* 0x000fc600000006ff */
[----:B------:R-:W-:-:S04]  /*7ca0*/  VIADD R3, R3, 0x18 ;  /* 0x0000001803037836 */ /* 0x000fc80000000000 */
[C---:B------:R-:W-:Y:S02]  /*7cb0*/  IMAD R7, R12.reuse, 0x8, R3 ;  /* 0x000000080c077824 */ /* 0x040fe400078e0203 */
[----:B------:R-:W-:Y:S02]  /*7cc0*/  VIADD R12, R12, 0x1 ;  /* 0x000000010c0c7836 */ /* 0x000fe40000000000 */
[----:B------:R-:W0:Y:S03]  /*7cd0*/  SYNCS.PHASECHK.TRANS64.TRYWAIT P0, [R7+URZ], R2 ;  /* 0x00000002070075a7 */ /* 0x000e26000800017f */
[----:B------:R-:W-:-:S04]  /*7ce0*/  ISETP.NE.AND P1, PT, R12, 0x3, PT ;  /* 0x000000030c00780c */ /* 0x000fc80003f25270 */
[----:B------:R-:W-:Y:S02]  /*7cf0*/  SEL R5, RZ, 0x1, P1 ;  /* 0x00000001ff057807 */ /* 0x000fe40000800000 */
[----:B------:R-:W-:Y:S02]  /*7d00*/  SEL R12, R12, RZ, P1 ;  /* 0x000000ff0c0c7207 */ /* 0x000fe40000800000 */
[----:B------:R-:W-:-:S03]  /*7d10*/  LOP3.LUT R5, R0, R5, RZ, 0x3c, !PT ;  /* 0x0000000500057212 */ /* 0x000fc600078e3cff */
[----:B------:R-:W-:Y:S01]  /*7d20*/  IMAD R9, R12, 0x8, R3 ;  /* 0x000000080c097824 */ /* 0x000fe200078e0203 */
[----:B------:R-:W-:Y:S01]  /*7d30*/  SHF.L.U32 R4, R5, 0x1f, RZ ;  /* 0x0000001f05047819 */ /* 0x000fe200000006ff */
[----:B0-----:R-:W-:Y:S06]  /*7d40*/  @!P0 BRA `(.L_x_179) ;  /* 0x0000000000bc8947 */ /* 0x001fec0003800000 */
.L_x_189:
[----:B------:R-:W1:Y:S01]  /*7d50*/  SYNCS.PHASECHK.TRANS64.TRYWAIT P0, [R9+URZ], R4 ;  /* 0x00000004090075a7 */ /* 0x000e62000800017f */
[----:B------:R-:W-:-:S05]  /*7d60*/  VIADD R0, R12, 0x1 ;  /* 0x000000010c007836 */ /* 0x000fca0000000000 */
[----:B------:R-:W-:-:S04]  /*7d70*/  ISETP.NE.AND P1, PT, R0, 0x3, PT ;  /* 0x000000030000780c */ /* 0x000fc80003f25270 */
[----:B0-----:R-:W-:Y:S02]  /*7d80*/  SEL R2, RZ, 0x1, P1 ;  /* 0x00000001ff027807 */ /* 0x001fe40000800000 */
[----:B------:R-:W-:Y:S02]  /*7d90*/  SEL R0, R0, RZ, P1 ;  /* 0x000000ff00007207 */ /* 0x000fe40000800000 */
[----:B------:R-:W-:Y:S01]  /*7da0*/  LOP3.LUT R2, R5, R2, RZ, 0x3c, !PT ;  /* 0x0000000205027212 */ /* 0x000fe200078e3cff */
[----:B-1----:R-:W-:Y:S06]  /*7db0*/  @!P0 BRA `(.L_x_180) ;  /* 0x0000000000b48947 */ /* 0x002fec0003800000 */
.L_x_190:
[----:B------:R-:W-:Y:S01]  /*7dc0*/  IMAD R3, R0, 0x8, R3 ;  /* 0x0000000800037824 */ /* 0x000fe200078e0203 */
[----:B------:R-:W-:-:S07]  /*7dd0*/  SHF.L.U32 R0, R2, 0x1f, RZ ;  /* 0x0000001f02007819 */ /* 0x000fce00000006ff */
.L_x_181:
[----:B-1----:R1:W2:Y:S02]  /*7de0*/  SYNCS.PHASECHK.TRANS64.TRYWAIT P0, [R3+URZ], R0 ;  /* 0x00000000030075a7 */ /* 0x0022a4000800017f */
[----:B--2---:R-:W-:Y:S05]  /*7df0*/  @!P0 NANOSLEEP.SYNCS 0x989680 ;  /* 0x009896800000895d */ /* 0x004fea0003900000 */
[----:B------:R-:W2:Y:S02]  /*7e00*/  @!P0 SYNCS.PHASECHK.TRANS64 P0, [R3+URZ], R0 ;  /* 0x00000000030085a7 */ /* 0x000ea4000800007f */
[----:B--2---:R-:W-:Y:S05]  /*7e10*/  @!P0 BRA `(.L_x_181) ;  /* 0xfffffffc00f08947 */ /* 0x004fea000383ffff */
.L_x_177:
[----:B------:R-:W-:Y:S05]  /*7e20*/  BSYNC B0 ;  /* 0x0000000000007941 */ /* 0x000fea0003800000 */
.L_x_176:
[----:B------:R-:W-:Y:S05]  /*7e30*/  EXIT ;  /* 0x000000000000794d */ /* 0x000fea0003800000 */
.L_x_17:
[----:B-1----:R1:W2:Y:S02]  /*7e40*/  SYNCS.PHASECHK.TRANS64.TRYWAIT P1, [R3+URZ], R0 ;  /* 0x00000000030075a7 */ /* 0x0022a4000802017f */
[----:B--2---:R-:W-:Y:S05]  /*7e50*/  @!P1 NANOSLEEP.SYNCS 0x989680 ;  /* 0x009896800000995d */ /* 0x004fea0003900000 */
[----:B------:R-:W2:Y:S02]  /*7e60*/  @!P1 SYNCS.PHASECHK.TRANS64 P1, [R3+URZ], R0 ;  /* 0x00000000030095a7 */ /* 0x000ea4000802007f */
[----:B--2---:R-:W-:Y:S05]  /*7e70*/  @!P1 BRA `(.L_x_17) ;  /* 0xfffffffc00f09947 */ /* 0x004fea000383ffff */
[----:B------:R-:W-:Y:S05]  /*7e80*/  BRA `(.L_x_16) ;  /* 0xffffff9400807947 */ /* 0x000fea000383ffff */
.L_x_22:
[----:B-1----:R-:W-:-:S04]  /*7e90*/  IMAD.U32 R4, RZ, RZ, UR8 ;  /* 0x00000008ff047e24 */ /* 0x002fc8000f8e00ff */
[----:B------:R1:W2:Y:S03]  /*7ea0*/  SYNCS.PHASECHK.TRANS64.TRYWAIT P1, [R4+URZ], R3 ;  /* 0x00000003040075a7 */ /* 0x0002a6000802017f */
[----:B--2---:R-:W-:Y:S05]  /*7eb0*/  @!P1 NANOSLEEP.SYNCS 0x989680 ;  /* 0x009896800000995d */ /* 0x004fea0003900000 */
[----:B------:R-:W2:Y:S02]  /*7ec0*/  @!P1 SYNCS.PHASECHK.TRANS64 P1, [R4+URZ], R3 ;  /* 0x00000003040095a7 */ /* 0x000ea4000802007f */
[----:B--2---:R-:W-:Y:S05]  /*7ed0*/  @!P1 BRA `(.L_x_22) ;  /* 0xfffffffc00ec9947 */ /* 0x004fea000383ffff */
[----:B------:R-:W-:Y:S05]  /*7ee0*/  BRA `(.L_x_21) ;  /* 0xffffff9800bc7947 */ /* 0x000fea000383ffff */
.L_x_163:
[----:B------:R-:W-:Y:S01]  /*7ef0*/  BSSY B1, `(.L_x_182) ;  /* 0x0000006000017945 */ /* 0x000fe20003800000 */
[----:B------:R-:W-:-:S07]  /*7f00*/  IMAD.MOV.U32 R15, RZ, RZ, -0x1 ;  /* 0xffffffffff0f7424 */ /* 0x000fce00078e00ff */
[----:B------:R-:W-:Y:S05]  /*7f10*/  WARPSYNC.COLLECTIVE R15, `(.L_x_183) ;  /* 0x000000000f0c7348 */ /* 0x000fea0003c00000 */
[----:B------:R-:W-:Y:S02]  /*7f20*/  ELECT P6, UR62, PT ;  /* 0x00000000003e782f */ /* 0x000fe400038c0000 */
[----:B------:R-:W-:Y:S01]  /*7f30*/  MOV R14, UR62 ;  /* 0x0000003e000e7c02 */ /* 0x000fe20008000f00 */
[----:B------:R-:W-:Y:S10]  /*7f40*/  ENDCOLLECTIVE ;  /* 0x000000000000791b */ /* 0x000ff40003800000 */
.L_x_183:
[----:B------:R-:W-:Y:S05]  /*7f50*/  BSYNC B1 ;  /* 0x0000000000017941 */ /* 0x000fea0003800000 */
.L_x_182:
[----:B------:R-:W-:Y:S05]  /*7f60*/  BRA `(.L_x_184) ;  /* 0xfffffff000447947 */ /* 0x000fea000383ffff */
.L_x_166:
[----:B0-----:R0:W1:Y:S02]  /*7f70*/  SYNCS.PHASECHK.TRANS64.TRYWAIT P1, [R14+URZ+0x18], R7 ;  /* 0x000018070e0075a7 */ /* 0x001064000802017f */
[----:B-1----:R-:W-:Y:S05]  /*7f80*/  @!P1 NANOSLEEP.SYNCS 0x989680 ;  /* 0x009896800000995d */ /* 0x002fea0003900000 */
[----:B------:R-:W1:Y:S02]  /*7f90*/  @!P1 SYNCS.PHASECHK.TRANS64 P1, [R14+URZ+0x18], R7 ;  /* 0x000018070e0095a7 */ /* 0x000e64000802007f */
[----:B-1----:R-:W-:Y:S05]  /*7fa0*/  @!P1 BRA `(.L_x_166) ;  /* 0xfffffffc00f09947 */ /* 0x002fea000383ffff */
[----:B------:R-:W-:Y:S05]  /*7fb0*/  BRA `(.L_x_185) ;  /* 0xfffffff000787947 */ /* 0x000fea000383ffff */
.L_x_175:
[----:B------:R-:W-:Y:S01]  /*7fc0*/  BSSY B0, `(.L_x_186) ;  /* 0x0000006000007945 */ /* 0x000fe20003800000 */
[----:B------:R-:W-:-:S07]  /*7fd0*/  IMAD.MOV.U32 R15, RZ, RZ, -0x1 ;  /* 0xffffffffff0f7424 */ /* 0x000fce00078e00ff */
[----:B------:R-:W-:Y:S05]  /*7fe0*/  WARPSYNC.COLLECTIVE R15, `(.L_x_187) ;  /* 0x000000000f0c7348 */ /* 0x000fea0003c00000 */
[----:B------:R-:W-:Y:S02]  /*7ff0*/  ELECT P6, UR62, PT ;  /* 0x00000000003e782f */ /* 0x000fe400038c0000 */
[----:B------:R-:W-:Y:S01]  /*8000*/  MOV R14, UR62 ;  /* 0x0000003e000e7c02 */ /* 0x000fe20008000f00 */
[----:B------:R-:W-:Y:S10]  /*8010*/  ENDCOLLECTIVE ;  /* 0x000000000000791b */ /* 0x000ff40003800000 */
.L_x_187:
[----:B------:R-:W-:Y:S05]  /*8020*/  BSYNC B0 ;  /* 0x0000000000007941 */ /* 0x000fea0003800000 */
.L_x_186:
[----:B------:R-:W-:Y:S05]  /*8030*/  BRA `(.L_x_188) ;  /* 0xfffffff800f07947 */ /* 0x000fea000383ffff */
.L_x_179:
[----:B0-----:R0:W1:Y:S02]  /*8040*/  SYNCS.PHASECHK.TRANS64.TRYWAIT P0, [R7+URZ], R2 ;  /* 0x00000002070075a7 */ /* 0x001064000800017f */
[----:B-1----:R-:W-:Y:S05]  /*8050*/  @!P0 NANOSLEEP.SYNCS 0x989680 ;  /* 0x009896800000895d */ /* 0x002fea0003900000 */
[----:B------:R-:W1:Y:S02]  /*8060*/  @!P0 SYNCS.PHASECHK.TRANS64 P0, [R7+URZ], R2 ;  /* 0x00000002070085a7 */ /* 0x000e64000800007f */
[----:B-1----:R-:W-:Y:S05]  /*8070*/  @!P0 BRA `(.L_x_179) ;  /* 0xfffffffc00f08947 */ /* 0x002fea000383ffff */
[----:B------:R-:W-:Y:S05]  /*8080*/  BRA `(.L_x_189) ;  /* 0xfffffffc00307947 */ /* 0x000fea000383ffff */
.L_x_180:
[----:B0-----:R0:W1:Y:S02]  /*8090*/  SYNCS.PHASECHK.TRANS64.TRYWAIT P0, [R9+URZ], R4 ;  /* 0x00000004090075a7 */ /* 0x001064000800017f */
[----:B-1----:R-:W-:Y:S05]  /*80a0*/  @!P0 NANOSLEEP.SYNCS 0x989680 ;  /* 0x009896800000895d */ /* 0x002fea0003900000 */
[----:B------:R-:W1:Y:S02]  /*80b0*/  @!P0 SYNCS.PHASECHK.TRANS64 P0, [R9+URZ], R4 ;  /* 0x00000004090085a7 */ /* 0x000e64000800007f */
[----:B-1----:R-:W-:Y:S05]  /*80c0*/  @!P0 BRA `(.L_x_180) ;  /* 0xfffffffc00f08947 */ /* 0x002fea000383ffff */
[----:B------:R-:W-:Y:S05]  /*80d0*/  BRA `(.L_x_190) ;  /* 0xfffffffc00387947 */ /* 0x000fea000383ffff */
.L_x_191:
[----:B------:R-:W-:-:S00]  /*80e0*/  BRA `(.L_x_191) ;  /* 0xfffffffc00fc7947 */ /* 0x000fc0000383ffff */
[----:B------:R-:W-:-:S00]  /*80f0*/  NOP ;  /* 0x0000000000007918 */ /* 0x000fc00000000000 */
        /* <DEDUP_REMOVED lines=8> */
.L_x_192:


//--------------------- .nv.global.init           --------------------------
	.section	.nv.global.init,"aw",@progbits
.nv.global.init:
	.type		$str$22,@object
	.size		$str$22,($str$23 - $str$22)
$str$22:
        /*0000*/ 	.byte	0x6b, 0x5f, 0x74, 0x69, 0x6c, 0x65, 0x5f, 0x63, 0x6f, 0x75, 0x6e, 0x74, 0x20, 0x3e, 0x3d, 0x20
        /*0010*/ 	.byte	0x31, 0x00
	.type		$str$23,@object
	.size		$str$23,(__unnamed_1 - $str$23)
$str$23:
        /*0012*/ 	.byte	0x2f, 0x74, 0x6d, 0x70, 0x2f, 0x63, 0x75, 0x74, 0x6c, 0x61, 0x73, 0x73, 0x5f, 0x73, 0x77, 0x65
        /*0022*/ 	.byte	0x65, 0x70, 0x5f, 0x73, 0x72, 0x63, 0x2f, 0x69, 0x6e, 0x63, 0x6c, 0x75, 0x64, 0x65, 0x2f, 0x63
        /*0032*/ 	.byte	0x75, 0x74, 0x6c, 0x61, 0x73, 0x73, 0x2f, 0x67, 0x65, 0x6d, 0x6d, 0x2f, 0x63, 0x6f, 0x6c, 0x6c
        /*0042*/ 	.byte	0x65, 0x63, 0x74, 0x69, 0x76, 0x65, 0x2f, 0x73, 0x6d, 0x39, 0x30, 0x5f, 0x6d, 0x6d, 0x61, 0x5f
        /*0052*/ 	.byte	0x74, 0x6d, 0x61, 0x5f, 0x67, 0x6d, 0x6d, 0x61, 0x5f, 0x73, 0x73, 0x5f, 0x77, 0x61, 0x72, 0x70
        /*0062*/ 	.byte	0x73, 0x70, 0x65, 0x63, 0x69, 0x61, 0x6c, 0x69, 0x7a, 0x65, 0x64, 0x2e, 0x68, 0x70, 0x70, 0x00
	.type		__unnamed_1,@object
	.size		__unnamed_1,(.L_0 - __unnamed_1)
__unnamed_1:
        /*0072*/ 	.byte	0x76, 0x6f, 0x69, 0x64, 0x20, 0x63, 0x75, 0x74, 0x6c, 0x61, 0x73, 0x73, 0x3a, 0x3a, 0x67, 0x65
        /* <DEDUP_REMOVED lines=179> */
        /*0bb2*/ 	.byte	0x3a, 0x3a, 0x69, 0x64, 0x65, 0x6e, 0x74, 0x69, 0x74, 0x79, 0x5d, 0x00
.L_0:


//--------------------- .nv.shared._ZN7cutlass13device_kernelINS_4gemm6kernel13GemmUniversalIN4cute5tupleIJiiiiEEENS1_10collective13CollectiveMmaINS1_34MainloopSm90TmaGmmaWarpSpecializedILi3ENS5_IJNS4_1CILi1EEESB_SB_EEENS1_35KernelTmaWarpSpecializedCooperativeEEENS5_IJNSA_ILi128EEESF_SF_EEENS_6half_tENS5_IJlSB_lEEESH_SI_NS4_8TiledMMAINS4_8MMA_AtomIJNS4_4SM904GMMA26MMA_64x128x16_F32F16F16_SSILNSM_5MajorE0ELSO_0ELNSM_7ScaleInE1ELSP_1EEEEEENS4_6LayoutINS5_IJNSA_ILi2EEESB_SB_EEENS5_IJSB_NSA_ILi0EEESV_EEEEENS5_IJNS4_10UnderscoreESY_SY_EEEEENS4_13SM90_TMA_LOADENS4_14ComposedLayoutINS4_7SwizzleILi3ELi4ELi3EEENS4_18smem_ptr_flag_bitsILi16EEENSS_INS5_IJNSA_ILi8EEENSA_ILi64EEEEEENS5_IJS18_SB_EEEEEEEvNS4_8identityES11_S1C_vS1D_EENS_8epilogue10collective6detail29Sm90TmaWarpSpecializedAdapterINS1G_15DefaultEpilogueISH_SI_SI_NS1F_6thread17LinearCombinationISH_Li1EffLNS1K_9ScaleType4KindE0ELNS_15FloatRoundStyleE2ESH_EENS1_15EpilogueDefaultEEEEEvvEEEEvNT_6ParamsE --------------------------
	.section	.nv.shared._ZN7cutlass13device_kernelINS_4gemm6kernel13GemmUniversalIN4cute5tupleIJiiiiEEENS1_10collective13CollectiveMmaINS1_34MainloopSm90TmaGmmaWarpSpecializedILi3ENS5_IJNS4_1CILi1EEESB_SB_EEENS1_35KernelTmaWarpSpecializedCooperativeEEENS5_IJNSA_ILi128EEESF_SF_EEENS_6half_tENS5_IJlSB_lEEESH_SI_NS4_8TiledMMAINS4_8MMA_AtomIJNS4_4SM904GMMA26MMA_64x128x16_F32F16F16_SSILNSM_5MajorE0ELSO_0ELNSM_7ScaleInE1ELSP_1EEEEEENS4_6LayoutINS5_IJNSA_ILi2EEESB_SB_EEENS5_IJSB_NSA_ILi0EEESV_EEEEENS5_IJNS4_10UnderscoreESY_SY_EEEEENS4_13SM90_TMA_LOADENS4_14ComposedLayoutINS4_7SwizzleILi3ELi4ELi3EEENS4_18smem_ptr_flag_bitsILi16EEENSS_INS5_IJNSA_ILi8EEENSA_ILi64EEEEEENS5_IJS18_SB_EEEEEEEvNS4_8identityES11_S1C_vS1D_EENS_8epilogue10collective6detail29Sm90TmaWarpSpecializedAdapterINS1G_15DefaultEpilogueISH_SI_SI_NS1F_6thread17LinearCombinationISH_Li1EffLNS1K_9ScaleType4KindE0ELNS_15FloatRoundStyleE2ESH_EENS1_15EpilogueDefaultEEEEEvvEEEEvNT_6ParamsE,"aw",@nobits
	.sectionflags	@""
	.align	16
	.zero		1024


//--------------------- .nv.shared.reserved.0     --------------------------
	.section	.nv.shared.reserved.0,"aw",@nobits
	.weak		__nv_reservedSMEM_offset_0_alias
	.size		__nv_reservedSMEM_offset_0_alias, 0, 0
	.other		__nv_reservedSMEM_offset_0_alias,@"STO_CUDA_RESERVED_SHARED STV_DEFAULT"
__nv_reservedSMEM_offset_0_alias:
	.zero		0


//--------------------- .nv.global                --------------------------
	.section	.nv.global,"aw",@nobits
.nv.global:
	.type		_ZN40_INTERNAL_6c042606_4_k_cu_c79c2270_225024cute1_E,@object
	.size		_ZN40_INTERNAL_6c042606_4_k_cu_c79c2270_225024cute1_E,(_ZN40_INTERNAL_6c042606_4_k_cu_c79c2270_225024cuda3std3__45__cpo6cbeginE - _ZN40_INTERNAL_6c042606_4_k_cu_c79c2270_225024cute1_E)
_ZN40_INTERNAL_6c042606_4_k_cu_c79c2270_225024cute1_E:
	.zero		1
	.type		_ZN40_INTERNAL_6c042606_4_k_cu_c79c2270_225024cuda3std3__45__cpo6cbeginE,@object
	.size		_ZN40_INTERNAL_6c042606_4_k_cu_c79c2270_225024cuda3std3__45__cpo6cbeginE,(_ZN40_INTERNAL_6c042606_4_k_cu_c79c2270_225024cuda3std3__48in_placeE - _ZN40_INTERNAL_6c042606_4_k_cu_c79c2270_225024cuda3std3__45__cpo6cbeginE)
_ZN40_INTERNAL_6c042606_4_k_cu_c79c2270_225024cuda3std3__45__cpo6cbeginE:
	.zero		1
	.type		_ZN40_INTERNAL_6c042606_4_k_cu_c79c2270_225024cuda3std3__48in_placeE,@object
	.size		_ZN40_INTERNAL_6c042606_4_k_cu_c79c2270_225024cuda3std3__48in_placeE,(_ZN40_INTERNAL_6c042606_4_k_cu_c79c2270_225024cuda3std6ranges3__45__cpo9iter_moveE - _ZN40_INTERNAL_6c042606_4_k_cu_c79c2270_225024cuda3std3__48in_placeE)
_ZN40_INTERNAL_6c042606_4_k_cu_c79c2270_225024cuda3std3__48in_placeE:
	.zero		1
	.type		_ZN40_INTERNAL_6c042606_4_k_cu_c79c2270_225024cuda3std6ranges3__45__cpo9iter_moveE,@object
	.size		_ZN40_INTERNAL_6c042606_4_k_cu_c79c2270_225024cuda3std6ranges3__45__cpo9iter_moveE,(_ZN40_INTERNAL_6c042606_4_k_cu_c79c2270_225024cuda3std3__45__cpo5beginE - _ZN40_INTERNAL_6c042606_4_k_cu_c79c2270_225024cuda3std6ranges3__45__cpo9iter_moveE)
_ZN40_INTERNAL_6c042606_4_k_cu_c79c2270_225024cuda3std6ranges3__45__cpo9iter_moveE:
	.zero		1
	.type		_ZN40_INTERNAL_6c042606_4_k_cu_c79c2270_225024cuda3std3__45__cpo5beginE,@object
	.size		_ZN40_INTERNAL_6c042606_4_k_cu_c79c2270_225024cuda3std3__45__cpo5beginE,(_ZN40_INTERNAL_6c042606_4_k_cu_c79c2270_225024cuda3std3__442_GLOBAL__N__6c042606_4_k_cu_c79c2270_225026ignoreE - _ZN40_INTERNAL_6c042606_4_k_cu_c79c2270_225024cuda3std3__45__cpo5beginE)
_ZN40_INTERNAL_6c042606_4_k_cu_c79c2270_225024cuda3std3__45__cpo5beginE:
	.zero		1
	.type		_ZN40_INTERNAL_6c042606_4_k_cu_c79c2270_225024cuda3std3__442_GLOBAL__N__6c042606_4_k_cu_c79c2270_225026ignoreE,@object
	.size		_ZN40_INTERNAL_6c042606_4_k_cu_c79c2270_225024cuda3std3__442_GLOBAL__N__6c042606_4_k_cu_c79c2270_225026ignoreE,(_ZN40_INTERNAL_6c042606_4_k_cu_c79c2270_225024cute7productE - _ZN40_INTERNAL_6c042606_4_k_cu_c79c2270_225024cuda3std3__442_GLOBAL__N__6c042606_4_k_cu_c79c2270_225026ignoreE)
_ZN40_INTERNAL_6c042606_4_k_cu_c79c2270_225024cuda3std3__442_GLOBAL__N__6c042606_4_k_cu_c79c2270_225026ignoreE:
	.zero		1
	.type		_ZN40_INTERNAL_6c042606_4_k_cu_c79c2270_225024cute7productE,@object
	.size		_ZN40_INTERNAL_6c042606_4_k_cu_c79c2270_225024cute7productE,(_ZN40_INTERNAL_6c042606_4_k_cu_c79c2270_225024cuda3std3__45__cpo3endE - _ZN40_INTERNAL_6c042606_4_k_cu_c79c2270_225024cute7productE)
_ZN40_INTERNAL_6c042606_4_k_cu_c79c2270_225024cute7productE:
	.zero		1
	.type		_ZN40_INTERNAL_6c042606_4_k_cu_c79c2270_225024cuda3std3__45__cpo3endE,@object
	.size		_ZN40_INTERNAL_6c042606_4_k_cu_c79c2270_225024cuda3std3__45__cpo3endE,(_ZN40_INTERNAL_6c042606_4_k_cu_c79c2270_225024cuda3std3__419piecewise_constructE - _ZN40_INTERNAL_6c042606_4_k_cu_c79c2270_225024cuda3std3__45__cpo3endE)
_ZN40_INTERNAL_6c042606_4_k_cu_c79c2270_225024cuda3std3__45__cpo3endE:
	.zero		1
	.type		_ZN40_INTERNAL_6c042606_4_k_cu_c79c2270_225024cuda3std3__419piecewise_constructE,@object
	.size		_ZN40_INTERNAL_6c042606_4_k_cu_c79c2270_225024cuda3std3__419piecewise_constructE,(_ZN40_INTERNAL_6c042606_4_k_cu_c79c2270_225024cuda3std3__45__cpo4cendE - _ZN40_INTERNAL_6c042606_4_k_cu_c79c2270_225024cuda3std3__419piecewise_constructE)
_ZN40_INTERNAL_6c042606_4_k_cu_c79c2270_225024cuda3std3__419piecewise_constructE:
	.zero		1
	.type		_ZN40_INTERNAL_6c042606_4_k_cu_c79c2270_225024cuda3std3__45__cpo4cendE,@object
	.size		_ZN40_INTERNAL_6c042606_4_k_cu_c79c2270_225024cuda3std3__45__cpo4cendE,(_ZN40_INTERNAL_6c042606_4_k_cu_c79c2270_225024cuda3std6ranges3__45__cpo4swapE - _ZN40_INTERNAL_6c042606_4_k_cu_c79c2270_225024cuda3std3__45__cpo4cendE)
_ZN40_INTERNAL_6c042606_4_k_cu_c79c2270_225024cuda3std3__45__cpo4cendE:
	.zero		1
	.type		_ZN40_INTERNAL_6c042606_4_k_cu_c79c2270_225024cuda3std6ranges3__45__cpo4swapE,@object
	.size		_ZN40_INTERNAL_6c042606_4_k_cu_c79c2270_225024cuda3std6ranges3__45__cpo4swapE,(.L_8 - _ZN40_INTERNAL_6c042606_4_k_cu_c79c2270_225024cuda3std6ranges3__45__cpo4swapE)
_ZN40_INTERNAL_6c042606_4_k_cu_c79c2270_225024cuda3std6ranges3__45__cpo4swapE:
	.zero		1
.L_8:


//--------------------- .nv.constant0._ZN7cutlass13device_kernelINS_4gemm6kernel13GemmUniversalIN4cute5tupleIJiiiiEEENS1_10collective13CollectiveMmaINS1_34MainloopSm90TmaGmmaWarpSpecializedILi3ENS5_IJNS4_1CILi1EEESB_SB_EEENS1_35KernelTmaWarpSpecializedCooperativeEEENS5_IJNSA_ILi128EEESF_SF_EEENS_6half_tENS5_IJlSB_lEEESH_SI_NS4_8TiledMMAINS4_8MMA_AtomIJNS4_4SM904GMMA26MMA_64x128x16_F32F16F16_SSILNSM_5MajorE0ELSO_0ELNSM_7ScaleInE1ELSP_1EEEEEENS4_6LayoutINS5_IJNSA_ILi2EEESB_SB_EEENS5_IJSB_NSA_ILi0EEESV_EEEEENS5_IJNS4_10UnderscoreESY_SY_EEEEENS4_13SM90_TMA_LOADENS4_14ComposedLayoutINS4_7SwizzleILi3ELi4ELi3EEENS4_18smem_ptr_flag_bitsILi16EEENSS_INS5_IJNSA_ILi8EEENSA_ILi64EEEEEENS5_IJS18_SB_EEEEEEEvNS4_8identityES11_S1C_vS1D_EENS_8epilogue10collective6detail29Sm90TmaWarpSpecializedAdapterINS1G_15DefaultEpilogueISH_SI_SI_NS1F_6thread17LinearCombinationISH_Li1EffLNS1K_9ScaleType4KindE0ELNS_15FloatRoundStyleE2ESH_EENS1_15EpilogueDefaultEEEEEvvEEEEvNT_6ParamsE --------------------------
	.section	.nv.constant0._ZN7cutlass13device_kernelINS_4gemm6kernel13GemmUniversalIN4cute5tupleIJiiiiEEENS1_10collective13CollectiveMmaINS1_34MainloopSm90TmaGmmaWarpSpecializedILi3ENS5_IJNS4_1CILi1EEESB_SB_EEENS1_35KernelTmaWarpSpecializedCooperativeEEENS5_IJNSA_ILi128EEESF_SF_EEENS_6half_tENS5_IJlSB_lEEESH_SI_NS4_8TiledMMAINS4_8MMA_AtomIJNS4_4SM904GMMA26MMA_64x128x16_F32F16F16_SSILNSM_5MajorE0ELSO_0ELNSM_7ScaleInE1ELSP_1EEEEEENS4_6LayoutINS5_IJNSA_ILi2EEESB_SB_EEENS5_IJSB_NSA_ILi0EEESV_EEEEENS5_IJNS4_10UnderscoreESY_SY_EEEEENS4_13SM90_TMA_LOADENS4_14ComposedLayoutINS4_7SwizzleILi3ELi4ELi3EEENS4_18smem_ptr_flag_bitsILi16EEENSS_INS5_IJNSA_ILi8EEENSA_ILi64EEEEEENS5_IJS18_SB_EEEEEEEvNS4_8identityES11_S1C_vS1D_EENS_8epilogue10collective6detail29Sm90TmaWarpSpecializedAdapterINS1G_15DefaultEpilogueISH_SI_SI_NS1F_6thread17LinearCombinationISH_Li1EffLNS1K_9ScaleType4KindE0ELNS_15FloatRoundStyleE2ESH_EENS1_15EpilogueDefaultEEEEEvvEEEEvNT_6ParamsE,"a",@progbits
	.sectionflags	@""
	.align	4
.nv.constant0._ZN7cutlass13device_kernelINS_4gemm6kernel13GemmUniversalIN4cute5tupleIJiiiiEEENS1_10collective13CollectiveMmaINS1_34MainloopSm90TmaGmmaWarpSpecializedILi3ENS5_IJNS4_1CILi1EEESB_SB_EEENS1_35KernelTmaWarpSpecializedCooperativeEEENS5_IJNSA_ILi128EEESF_SF_EEENS_6half_tENS5_IJlSB_lEEESH_SI_NS4_8TiledMMAINS4_8MMA_AtomIJNS4_4SM904GMMA26MMA_64x128x16_F32F16F16_SSILNSM_5MajorE0ELSO_0ELNSM_7ScaleInE1ELSP_1EEEEEENS4_6LayoutINS5_IJNSA_ILi2EEESB_SB_EEENS5_IJSB_NSA_ILi0EEESV_EEEEENS5_IJNS4_10UnderscoreESY_SY_EEEEENS4_13SM90_TMA_LOADENS4_14ComposedLayoutINS4_7SwizzleILi3ELi4ELi3EEENS4_18smem_ptr_flag_bitsILi16EEENSS_INS5_IJNSA_ILi8EEENSA_ILi64EEEEEENS5_IJS18_SB_EEEEEEEvNS4_8identityES11_S1C_vS1D_EENS_8epilogue10collective6detail29Sm90TmaWarpSpecializedAdapterINS1G_15DefaultEpilogueISH_SI_SI_NS1F_6thread17LinearCombinationISH_Li1EffLNS1K_9ScaleType4KindE0ELNS_15FloatRoundStyleE2ESH_EENS1_15EpilogueDefaultEEEEEvvEEEEvNT_6ParamsE:
	.zero		1664


//--------------------- SYMBOLS --------------------------

	.type		.nv.reservedSmem.offset0,@object
	.size		.nv.reservedSmem.offset0,0x4
	.type		__assertfail,@function
